//
// Generated by NVIDIA NVVM Compiler
//
// Compiler Build ID: CL-36424714
// Cuda compilation tools, release 13.0, V13.0.88
// Based on NVVM 20.0.0
//

.version 9.0
.target sm_100
.address_size 64

	// .globl	_Z17matmul_a_b_kernelPfS_S_iii

.visible .entry _Z17matmul_a_b_kernelPfS_S_iii(
	.param .u64 .ptr .align 1 _Z17matmul_a_b_kernelPfS_S_iii_param_0,
	.param .u64 .ptr .align 1 _Z17matmul_a_b_kernelPfS_S_iii_param_1,
	.param .u64 .ptr .align 1 _Z17matmul_a_b_kernelPfS_S_iii_param_2,
	.param .u32 _Z17matmul_a_b_kernelPfS_S_iii_param_3,
	.param .u32 _Z17matmul_a_b_kernelPfS_S_iii_param_4,
	.param .u32 _Z17matmul_a_b_kernelPfS_S_iii_param_5
)
{
	.reg .pred 	%p<13>;
	.reg .b32 	%r<41>;
	.reg .b32 	%f<68>;
	.reg .b64 	%rd<53>;

	ld.param.u64 	%rd7, [_Z17matmul_a_b_kernelPfS_S_iii_param_0];
	ld.param.u64 	%rd8, [_Z17matmul_a_b_kernelPfS_S_iii_param_1];
	ld.param.u64 	%rd6, [_Z17matmul_a_b_kernelPfS_S_iii_param_2];
	ld.param.u32 	%r20, [_Z17matmul_a_b_kernelPfS_S_iii_param_3];
	ld.param.u32 	%r18, [_Z17matmul_a_b_kernelPfS_S_iii_param_4];
	ld.param.u32 	%r19, [_Z17matmul_a_b_kernelPfS_S_iii_param_5];
	cvta.to.global.u64 	%rd1, %rd8;
	cvta.to.global.u64 	%rd2, %rd7;
	mov.u32 	%r21, %ctaid.y;
	mov.u32 	%r22, %ntid.y;
	mov.u32 	%r23, %tid.y;
	mad.lo.s32 	%r1, %r21, %r22, %r23;
	mov.u32 	%r24, %ctaid.x;
	mov.u32 	%r25, %ntid.x;
	mov.u32 	%r26, %tid.x;
	mad.lo.s32 	%r2, %r24, %r25, %r26;
	setp.ge.s32 	%p1, %r1, %r20;
	setp.ge.s32 	%p2, %r2, %r19;
	or.pred  	%p3, %p1, %p2;
	@%p3 bra 	$L__BB0_14;
	setp.lt.s32 	%p4, %r18, 1;
	mov.f32 	%f67, 0f00000000;
	@%p4 bra 	$L__BB0_13;
	mul.lo.s32 	%r3, %r18, %r1;
	and.b32  	%r4, %r18, 7;
	setp.lt.u32 	%p5, %r18, 8;
	mov.f32 	%f67, 0f00000000;
	mov.b32 	%r39, 0;
	@%p5 bra 	$L__BB0_5;
	and.b32  	%r39, %r18, 2147483640;
	neg.s32 	%r37, %r39;
	shl.b32 	%r7, %r19, 3;
	mul.wide.u32 	%rd9, %r3, 4;
	add.s64 	%rd10, %rd9, %rd2;
	add.s64 	%rd52, %rd10, 16;
	mov.f32 	%f67, 0f00000000;
	mul.wide.s32 	%rd13, %r19, 4;
	mov.u32 	%r36, %r2;
$L__BB0_4:
	.pragma "nounroll";
	ld.global.f32 	%f17, [%rd52+-16];
	mul.wide.s32 	%rd11, %r36, 4;
	add.s64 	%rd12, %rd1, %rd11;
	ld.global.f32 	%f18, [%rd12];
	fma.rn.f32 	%f19, %f17, %f18, %f67;
	ld.global.f32 	%f20, [%rd52+-12];
	add.s64 	%rd14, %rd12, %rd13;
	ld.global.f32 	%f21, [%rd14];
	fma.rn.f32 	%f22, %f20, %f21, %f19;
	ld.global.f32 	%f23, [%rd52+-8];
	add.s64 	%rd15, %rd14, %rd13;
	ld.global.f32 	%f24, [%rd15];
	fma.rn.f32 	%f25, %f23, %f24, %f22;
	ld.global.f32 	%f26, [%rd52+-4];
	add.s64 	%rd16, %rd15, %rd13;
	ld.global.f32 	%f27, [%rd16];
	fma.rn.f32 	%f28, %f26, %f27, %f25;
	ld.global.f32 	%f29, [%rd52];
	add.s64 	%rd17, %rd16, %rd13;
	ld.global.f32 	%f30, [%rd17];
	fma.rn.f32 	%f31, %f29, %f30, %f28;
	ld.global.f32 	%f32, [%rd52+4];
	add.s64 	%rd18, %rd17, %rd13;
	ld.global.f32 	%f33, [%rd18];
	fma.rn.f32 	%f34, %f32, %f33, %f31;
	ld.global.f32 	%f35, [%rd52+8];
	add.s64 	%rd19, %rd18, %rd13;
	ld.global.f32 	%f36, [%rd19];
	fma.rn.f32 	%f37, %f35, %f36, %f34;
	ld.global.f32 	%f38, [%rd52+12];
	add.s64 	%rd20, %rd19, %rd13;
	ld.global.f32 	%f39, [%rd20];
	fma.rn.f32 	%f67, %f38, %f39, %f37;
	add.s32 	%r37, %r37, 8;
	add.s32 	%r36, %r36, %r7;
	add.s64 	%rd52, %rd52, 32;
	setp.ne.s32 	%p6, %r37, 0;
	@%p6 bra 	$L__BB0_4;
$L__BB0_5:
	setp.eq.s32 	%p7, %r4, 0;
	@%p7 bra 	$L__BB0_13;
	and.b32  	%r13, %r18, 3;
	setp.lt.u32 	%p8, %r4, 4;
	@%p8 bra 	$L__BB0_8;
	add.s32 	%r28, %r39, %r3;
	mul.wide.u32 	%rd21, %r28, 4;
	add.s64 	%rd22, %rd2, %rd21;
	ld.global.f32 	%f41, [%rd22];
	mad.lo.s32 	%r29, %r39, %r19, %r2;
	mul.wide.s32 	%rd23, %r29, 4;
	add.s64 	%rd24, %rd1, %rd23;
	ld.global.f32 	%f42, [%rd24];
	fma.rn.f32 	%f43, %f41, %f42, %f67;
	cvt.u64.u32 	%rd25, %r3;
	cvt.u64.u32 	%rd26, %r39;
	add.s64 	%rd27, %rd26, %rd25;
	shl.b64 	%rd28, %rd27, 2;
	add.s64 	%rd29, %rd2, %rd28;
	ld.global.f32 	%f44, [%rd29+4];
	mul.wide.s32 	%rd30, %r19, 4;
	add.s64 	%rd31, %rd24, %rd30;
	ld.global.f32 	%f45, [%rd31];
	fma.rn.f32 	%f46, %f44, %f45, %f43;
	ld.global.f32 	%f47, [%rd29+8];
	add.s64 	%rd32, %rd31, %rd30;
	ld.global.f32 	%f48, [%rd32];
	fma.rn.f32 	%f49, %f47, %f48, %f46;
	ld.global.f32 	%f50, [%rd29+12];
	add.s64 	%rd33, %rd32, %rd30;
	ld.global.f32 	%f51, [%rd33];
	fma.rn.f32 	%f67, %f50, %f51, %f49;
	add.s32 	%r39, %r39, 4;
$L__BB0_8:
	setp.eq.s32 	%p9, %r13, 0;
	@%p9 bra 	$L__BB0_13;
	setp.eq.s32 	%p10, %r13, 1;
	@%p10 bra 	$L__BB0_11;
	add.s32 	%r30, %r39, %r3;
	mul.wide.u32 	%rd34, %r30, 4;
	add.s64 	%rd35, %rd2, %rd34;
	ld.global.f32 	%f53, [%rd35];
	mad.lo.s32 	%r31, %r39, %r19, %r2;
	mul.wide.s32 	%rd36, %r31, 4;
	add.s64 	%rd37, %rd1, %rd36;
	ld.global.f32 	%f54, [%rd37];
	fma.rn.f32 	%f55, %f53, %f54, %f67;
	cvt.u64.u32 	%rd38, %r3;
	cvt.u64.u32 	%rd39, %r39;
	add.s64 	%rd40, %rd39, %rd38;
	shl.b64 	%rd41, %rd40, 2;
	add.s64 	%rd42, %rd2, %rd41;
	ld.global.f32 	%f56, [%rd42+4];
	mul.wide.s32 	%rd43, %r19, 4;
	add.s64 	%rd44, %rd37, %rd43;
	ld.global.f32 	%f57, [%rd44];
	fma.rn.f32 	%f67, %f56, %f57, %f55;
	add.s32 	%r39, %r39, 2;
$L__BB0_11:
	and.b32  	%r32, %r18, 1;
	setp.eq.b32 	%p11, %r32, 1;
	not.pred 	%p12, %p11;
	@%p12 bra 	$L__BB0_13;
	add.s32 	%r33, %r39, %r3;
	mul.wide.u32 	%rd45, %r33, 4;
	add.s64 	%rd46, %rd2, %rd45;
	ld.global.f32 	%f58, [%rd46];
	mad.lo.s32 	%r34, %r39, %r19, %r2;
	mul.wide.s32 	%rd47, %r34, 4;
	add.s64 	%rd48, %rd1, %rd47;
	ld.global.f32 	%f59, [%rd48];
	fma.rn.f32 	%f67, %f58, %f59, %f67;
$L__BB0_13:
	mad.lo.s32 	%r35, %r19, %r1, %r2;
	cvta.to.global.u64 	%rd49, %rd6;
	mul.wide.s32 	%rd50, %r35, 4;
	add.s64 	%rd51, %rd49, %rd50;
	st.global.f32 	[%rd51], %f67;
$L__BB0_14:
	ret;

}
	// .globl	_Z18matmul_a_bt_kernelPfS_S_iii
.visible .entry _Z18matmul_a_bt_kernelPfS_S_iii(
	.param .u64 .ptr .align 1 _Z18matmul_a_bt_kernelPfS_S_iii_param_0,
	.param .u64 .ptr .align 1 _Z18matmul_a_bt_kernelPfS_S_iii_param_1,
	.param .u64 .ptr .align 1 _Z18matmul_a_bt_kernelPfS_S_iii_param_2,
	.param .u32 _Z18matmul_a_bt_kernelPfS_S_iii_param_3,
	.param .u32 _Z18matmul_a_bt_kernelPfS_S_iii_param_4,
	.param .u32 _Z18matmul_a_bt_kernelPfS_S_iii_param_5
)
{
	.reg .pred 	%p<13>;
	.reg .b32 	%r<48>;
	.reg .b32 	%f<112>;
	.reg .b64 	%rd<43>;

	ld.param.u64 	%rd11, [_Z18matmul_a_bt_kernelPfS_S_iii_param_0];
	ld.param.u64 	%rd12, [_Z18matmul_a_bt_kernelPfS_S_iii_param_1];
	ld.param.u64 	%rd10, [_Z18matmul_a_bt_kernelPfS_S_iii_param_2];
	ld.param.u32 	%r27, [_Z18matmul_a_bt_kernelPfS_S_iii_param_3];
	ld.param.u32 	%r25, [_Z18matmul_a_bt_kernelPfS_S_iii_param_4];
	ld.param.u32 	%r26, [_Z18matmul_a_bt_kernelPfS_S_iii_param_5];
	cvta.to.global.u64 	%rd1, %rd12;
	cvta.to.global.u64 	%rd2, %rd11;
	mov.u32 	%r28, %ctaid.y;
	mov.u32 	%r29, %ntid.y;
	mov.u32 	%r30, %tid.y;
	mad.lo.s32 	%r1, %r28, %r29, %r30;
	mov.u32 	%r31, %ctaid.x;
	mov.u32 	%r32, %ntid.x;
	mov.u32 	%r33, %tid.x;
	mad.lo.s32 	%r2, %r31, %r32, %r33;
	setp.ge.s32 	%p1, %r1, %r27;
	setp.ge.s32 	%p2, %r2, %r26;
	or.pred  	%p3, %p1, %p2;
	@%p3 bra 	$L__BB1_15;
	setp.lt.s32 	%p4, %r25, 1;
	mov.f32 	%f111, 0f00000000;
	@%p4 bra 	$L__BB1_14;
	mul.lo.s32 	%r3, %r25, %r1;
	mul.lo.s32 	%r4, %r25, %r2;
	and.b32  	%r5, %r25, 15;
	setp.lt.u32 	%p5, %r25, 16;
	mov.f32 	%f111, 0f00000000;
	mov.b32 	%r44, 0;
	@%p5 bra 	$L__BB1_5;
	and.b32  	%r44, %r25, 2147483632;
	neg.s32 	%r42, %r44;
	mul.wide.u32 	%rd13, %r3, 4;
	add.s64 	%rd14, %rd13, %rd2;
	add.s64 	%rd41, %rd14, 32;
	add.s64 	%rd4, %rd1, 32;
	mov.f32 	%f111, 0f00000000;
	mov.u32 	%r41, %r4;
$L__BB1_4:
	.pragma "nounroll";
	mul.wide.s32 	%rd15, %r41, 4;
	add.s64 	%rd16, %rd4, %rd15;
	ld.global.f32 	%f18, [%rd41+-32];
	ld.global.f32 	%f19, [%rd16+-32];
	fma.rn.f32 	%f20, %f18, %f19, %f111;
	ld.global.f32 	%f21, [%rd41+-28];
	ld.global.f32 	%f22, [%rd16+-28];
	fma.rn.f32 	%f23, %f21, %f22, %f20;
	ld.global.f32 	%f24, [%rd41+-24];
	ld.global.f32 	%f25, [%rd16+-24];
	fma.rn.f32 	%f26, %f24, %f25, %f23;
	ld.global.f32 	%f27, [%rd41+-20];
	ld.global.f32 	%f28, [%rd16+-20];
	fma.rn.f32 	%f29, %f27, %f28, %f26;
	ld.global.f32 	%f30, [%rd41+-16];
	ld.global.f32 	%f31, [%rd16+-16];
	fma.rn.f32 	%f32, %f30, %f31, %f29;
	ld.global.f32 	%f33, [%rd41+-12];
	ld.global.f32 	%f34, [%rd16+-12];
	fma.rn.f32 	%f35, %f33, %f34, %f32;
	ld.global.f32 	%f36, [%rd41+-8];
	ld.global.f32 	%f37, [%rd16+-8];
	fma.rn.f32 	%f38, %f36, %f37, %f35;
	ld.global.f32 	%f39, [%rd41+-4];
	ld.global.f32 	%f40, [%rd16+-4];
	fma.rn.f32 	%f41, %f39, %f40, %f38;
	ld.global.f32 	%f42, [%rd41];
	ld.global.f32 	%f43, [%rd16];
	fma.rn.f32 	%f44, %f42, %f43, %f41;
	ld.global.f32 	%f45, [%rd41+4];
	ld.global.f32 	%f46, [%rd16+4];
	fma.rn.f32 	%f47, %f45, %f46, %f44;
	ld.global.f32 	%f48, [%rd41+8];
	ld.global.f32 	%f49, [%rd16+8];
	fma.rn.f32 	%f50, %f48, %f49, %f47;
	ld.global.f32 	%f51, [%rd41+12];
	ld.global.f32 	%f52, [%rd16+12];
	fma.rn.f32 	%f53, %f51, %f52, %f50;
	ld.global.f32 	%f54, [%rd41+16];
	ld.global.f32 	%f55, [%rd16+16];
	fma.rn.f32 	%f56, %f54, %f55, %f53;
	ld.global.f32 	%f57, [%rd41+20];
	ld.global.f32 	%f58, [%rd16+20];
	fma.rn.f32 	%f59, %f57, %f58, %f56;
	ld.global.f32 	%f60, [%rd41+24];
	ld.global.f32 	%f61, [%rd16+24];
	fma.rn.f32 	%f62, %f60, %f61, %f59;
	ld.global.f32 	%f63, [%rd41+28];
	ld.global.f32 	%f64, [%rd16+28];
	fma.rn.f32 	%f111, %f63, %f64, %f62;
	add.s32 	%r42, %r42, 16;
	add.s64 	%rd41, %rd41, 64;
	add.s32 	%r41, %r41, 16;
	setp.ne.s32 	%p6, %r42, 0;
	@%p6 bra 	$L__BB1_4;
$L__BB1_5:
	setp.eq.s32 	%p7, %r5, 0;
	@%p7 bra 	$L__BB1_14;
	and.b32  	%r13, %r25, 7;
	setp.lt.u32 	%p8, %r5, 8;
	@%p8 bra 	$L__BB1_8;
	add.s32 	%r35, %r44, %r3;
	mul.wide.u32 	%rd17, %r35, 4;
	add.s64 	%rd18, %rd2, %rd17;
	ld.global.f32 	%f66, [%rd18];
	add.s32 	%r36, %r44, %r4;
	mul.wide.s32 	%rd19, %r36, 4;
	add.s64 	%rd20, %rd1, %rd19;
	ld.global.f32 	%f67, [%rd20];
	fma.rn.f32 	%f68, %f66, %f67, %f111;
	cvt.u64.u32 	%rd21, %r3;
	cvt.u64.u32 	%rd22, %r44;
	add.s64 	%rd23, %rd22, %rd21;
	shl.b64 	%rd24, %rd23, 2;
	add.s64 	%rd25, %rd2, %rd24;
	ld.global.f32 	%f69, [%rd25+4];
	ld.global.f32 	%f70, [%rd20+4];
	fma.rn.f32 	%f71, %f69, %f70, %f68;
	ld.global.f32 	%f72, [%rd25+8];
	ld.global.f32 	%f73, [%rd20+8];
	fma.rn.f32 	%f74, %f72, %f73, %f71;
	ld.global.f32 	%f75, [%rd25+12];
	ld.global.f32 	%f76, [%rd20+12];
	fma.rn.f32 	%f77, %f75, %f76, %f74;
	ld.global.f32 	%f78, [%rd25+16];
	ld.global.f32 	%f79, [%rd20+16];
	fma.rn.f32 	%f80, %f78, %f79, %f77;
	ld.global.f32 	%f81, [%rd25+20];
	ld.global.f32 	%f82, [%rd20+20];
	fma.rn.f32 	%f83, %f81, %f82, %f80;
	ld.global.f32 	%f84, [%rd25+24];
	ld.global.f32 	%f85, [%rd20+24];
	fma.rn.f32 	%f86, %f84, %f85, %f83;
	ld.global.f32 	%f87, [%rd25+28];
	ld.global.f32 	%f88, [%rd20+28];
	fma.rn.f32 	%f111, %f87, %f88, %f86;
	add.s32 	%r44, %r44, 8;
$L__BB1_8:
	setp.eq.s32 	%p9, %r13, 0;
	@%p9 bra 	$L__BB1_14;
	and.b32  	%r16, %r25, 3;
	setp.lt.u32 	%p10, %r13, 4;
	@%p10 bra 	$L__BB1_11;
	add.s32 	%r37, %r44, %r3;
	mul.wide.u32 	%rd26, %r37, 4;
	add.s64 	%rd27, %rd2, %rd26;
	ld.global.f32 	%f90, [%rd27];
	add.s32 	%r38, %r44, %r4;
	mul.wide.s32 	%rd28, %r38, 4;
	add.s64 	%rd29, %rd1, %rd28;
	ld.global.f32 	%f91, [%rd29];
	fma.rn.f32 	%f92, %f90, %f91, %f111;
	cvt.u64.u32 	%rd30, %r3;
	cvt.u64.u32 	%rd31, %r44;
	add.s64 	%rd32, %rd31, %rd30;
	shl.b64 	%rd33, %rd32, 2;
	add.s64 	%rd34, %rd2, %rd33;
	ld.global.f32 	%f93, [%rd34+4];
	ld.global.f32 	%f94, [%rd29+4];
	fma.rn.f32 	%f95, %f93, %f94, %f92;
	ld.global.f32 	%f96, [%rd34+8];
	ld.global.f32 	%f97, [%rd29+8];
	fma.rn.f32 	%f98, %f96, %f97, %f95;
	ld.global.f32 	%f99, [%rd34+12];
	ld.global.f32 	%f100, [%rd29+12];
	fma.rn.f32 	%f111, %f99, %f100, %f98;
	add.s32 	%r44, %r44, 4;
$L__BB1_11:
	setp.eq.s32 	%p11, %r16, 0;
	@%p11 bra 	$L__BB1_14;
	add.s32 	%r47, %r44, %r4;
	add.s32 	%r39, %r44, %r3;
	mul.wide.u32 	%rd35, %r39, 4;
	add.s64 	%rd42, %rd2, %rd35;
	neg.s32 	%r46, %r16;
$L__BB1_13:
	.pragma "nounroll";
	mul.wide.s32 	%rd36, %r47, 4;
	add.s64 	%rd37, %rd1, %rd36;
	ld.global.f32 	%f101, [%rd42];
	ld.global.f32 	%f102, [%rd37];
	fma.rn.f32 	%f111, %f101, %f102, %f111;
	add.s32 	%r47, %r47, 1;
	add.s64 	%rd42, %rd42, 4;
	add.s32 	%r46, %r46, 1;
	setp.ne.s32 	%p12, %r46, 0;
	@%p12 bra 	$L__BB1_13;
$L__BB1_14:
	mad.lo.s32 	%r40, %r26, %r1, %r2;
	cvta.to.global.u64 	%rd38, %rd10;
	mul.wide.s32 	%rd39, %r40, 4;
	add.s64 	%rd40, %rd38, %rd39;
	st.global.f32 	[%rd40], %f111;
$L__BB1_15:
	ret;

}
	// .globl	_Z18matmul_at_b_kernelPfS_S_iii
.visible .entry _Z18matmul_at_b_kernelPfS_S_iii(
	.param .u64 .ptr .align 1 _Z18matmul_at_b_kernelPfS_S_iii_param_0,
	.param .u64 .ptr .align 1 _Z18matmul_at_b_kernelPfS_S_iii_param_1,
	.param .u64 .ptr .align 1 _Z18matmul_at_b_kernelPfS_S_iii_param_2,
	.param .u32 _Z18matmul_at_b_kernelPfS_S_iii_param_3,
	.param .u32 _Z18matmul_at_b_kernelPfS_S_iii_param_4,
	.param .u32 _Z18matmul_at_b_kernelPfS_S_iii_param_5
)
{
	.reg .pred 	%p<13>;
	.reg .b32 	%r<44>;
	.reg .b32 	%f<68>;
	.reg .b64 	%rd<53>;

	ld.param.u64 	%rd4, [_Z18matmul_at_b_kernelPfS_S_iii_param_0];
	ld.param.u64 	%rd5, [_Z18matmul_at_b_kernelPfS_S_iii_param_1];
	ld.param.u64 	%rd3, [_Z18matmul_at_b_kernelPfS_S_iii_param_2];
	ld.param.u32 	%r20, [_Z18matmul_at_b_kernelPfS_S_iii_param_3];
	ld.param.u32 	%r21, [_Z18matmul_at_b_kernelPfS_S_iii_param_4];
	ld.param.u32 	%r22, [_Z18matmul_at_b_kernelPfS_S_iii_param_5];
	cvta.to.global.u64 	%rd1, %rd5;
	cvta.to.global.u64 	%rd2, %rd4;
	mov.u32 	%r23, %ctaid.y;
	mov.u32 	%r24, %ntid.y;
	mov.u32 	%r25, %tid.y;
	mad.lo.s32 	%r1, %r23, %r24, %r25;
	mov.u32 	%r26, %ctaid.x;
	mov.u32 	%r27, %ntid.x;
	mov.u32 	%r28, %tid.x;
	mad.lo.s32 	%r2, %r26, %r27, %r28;
	setp.ge.s32 	%p1, %r1, %r21;
	setp.ge.s32 	%p2, %r2, %r22;
	or.pred  	%p3, %p1, %p2;
	@%p3 bra 	$L__BB2_14;
	setp.lt.s32 	%p4, %r20, 1;
	mov.f32 	%f67, 0f00000000;
	@%p4 bra 	$L__BB2_13;
	and.b32  	%r3, %r20, 7;
	setp.lt.u32 	%p5, %r20, 8;
	mov.f32 	%f67, 0f00000000;
	mov.b32 	%r42, 0;
	@%p5 bra 	$L__BB2_5;
	and.b32  	%r42, %r20, 2147483640;
	neg.s32 	%r40, %r42;
	shl.b32 	%r6, %r22, 3;
	shl.b32 	%r7, %r21, 3;
	mov.f32 	%f67, 0f00000000;
	mul.wide.s32 	%rd10, %r21, 4;
	mul.wide.s32 	%rd12, %r22, 4;
	mov.u32 	%r38, %r1;
	mov.u32 	%r39, %r2;
$L__BB2_4:
	.pragma "nounroll";
	mul.wide.s32 	%rd6, %r38, 4;
	add.s64 	%rd7, %rd2, %rd6;
	ld.global.f32 	%f17, [%rd7];
	mul.wide.s32 	%rd8, %r39, 4;
	add.s64 	%rd9, %rd1, %rd8;
	ld.global.f32 	%f18, [%rd9];
	fma.rn.f32 	%f19, %f17, %f18, %f67;
	add.s64 	%rd11, %rd7, %rd10;
	ld.global.f32 	%f20, [%rd11];
	add.s64 	%rd13, %rd9, %rd12;
	ld.global.f32 	%f21, [%rd13];
	fma.rn.f32 	%f22, %f20, %f21, %f19;
	add.s64 	%rd14, %rd11, %rd10;
	ld.global.f32 	%f23, [%rd14];
	add.s64 	%rd15, %rd13, %rd12;
	ld.global.f32 	%f24, [%rd15];
	fma.rn.f32 	%f25, %f23, %f24, %f22;
	add.s64 	%rd16, %rd14, %rd10;
	ld.global.f32 	%f26, [%rd16];
	add.s64 	%rd17, %rd15, %rd12;
	ld.global.f32 	%f27, [%rd17];
	fma.rn.f32 	%f28, %f26, %f27, %f25;
	add.s64 	%rd18, %rd16, %rd10;
	ld.global.f32 	%f29, [%rd18];
	add.s64 	%rd19, %rd17, %rd12;
	ld.global.f32 	%f30, [%rd19];
	fma.rn.f32 	%f31, %f29, %f30, %f28;
	add.s64 	%rd20, %rd18, %rd10;
	ld.global.f32 	%f32, [%rd20];
	add.s64 	%rd21, %rd19, %rd12;
	ld.global.f32 	%f33, [%rd21];
	fma.rn.f32 	%f34, %f32, %f33, %f31;
	add.s64 	%rd22, %rd20, %rd10;
	ld.global.f32 	%f35, [%rd22];
	add.s64 	%rd23, %rd21, %rd12;
	ld.global.f32 	%f36, [%rd23];
	fma.rn.f32 	%f37, %f35, %f36, %f34;
	add.s64 	%rd24, %rd22, %rd10;
	ld.global.f32 	%f38, [%rd24];
	add.s64 	%rd25, %rd23, %rd12;
	ld.global.f32 	%f39, [%rd25];
	fma.rn.f32 	%f67, %f38, %f39, %f37;
	add.s32 	%r40, %r40, 8;
	add.s32 	%r39, %r39, %r6;
	add.s32 	%r38, %r38, %r7;
	setp.ne.s32 	%p6, %r40, 0;
	@%p6 bra 	$L__BB2_4;
$L__BB2_5:
	setp.eq.s32 	%p7, %r3, 0;
	@%p7 bra 	$L__BB2_13;
	and.b32  	%r15, %r20, 3;
	setp.lt.u32 	%p8, %r3, 4;
	@%p8 bra 	$L__BB2_8;
	mad.lo.s32 	%r30, %r42, %r21, %r1;
	mul.wide.s32 	%rd26, %r30, 4;
	add.s64 	%rd27, %rd2, %rd26;
	ld.global.f32 	%f41, [%rd27];
	mad.lo.s32 	%r31, %r42, %r22, %r2;
	mul.wide.s32 	%rd28, %r31, 4;
	add.s64 	%rd29, %rd1, %rd28;
	ld.global.f32 	%f42, [%rd29];
	fma.rn.f32 	%f43, %f41, %f42, %f67;
	mul.wide.s32 	%rd30, %r21, 4;
	add.s64 	%rd31, %rd27, %rd30;
	ld.global.f32 	%f44, [%rd31];
	mul.wide.s32 	%rd32, %r22, 4;
	add.s64 	%rd33, %rd29, %rd32;
	ld.global.f32 	%f45, [%rd33];
	fma.rn.f32 	%f46, %f44, %f45, %f43;
	add.s64 	%rd34, %rd31, %rd30;
	ld.global.f32 	%f47, [%rd34];
	add.s64 	%rd35, %rd33, %rd32;
	ld.global.f32 	%f48, [%rd35];
	fma.rn.f32 	%f49, %f47, %f48, %f46;
	add.s64 	%rd36, %rd34, %rd30;
	ld.global.f32 	%f50, [%rd36];
	add.s64 	%rd37, %rd35, %rd32;
	ld.global.f32 	%f51, [%rd37];
	fma.rn.f32 	%f67, %f50, %f51, %f49;
	add.s32 	%r42, %r42, 4;
$L__BB2_8:
	setp.eq.s32 	%p9, %r15, 0;
	@%p9 bra 	$L__BB2_13;
	setp.eq.s32 	%p10, %r15, 1;
	@%p10 bra 	$L__BB2_11;
	mad.lo.s32 	%r32, %r42, %r21, %r1;
	mul.wide.s32 	%rd38, %r32, 4;
	add.s64 	%rd39, %rd2, %rd38;
	ld.global.f32 	%f53, [%rd39];
	mad.lo.s32 	%r33, %r42, %r22, %r2;
	mul.wide.s32 	%rd40, %r33, 4;
	add.s64 	%rd41, %rd1, %rd40;
	ld.global.f32 	%f54, [%rd41];
	fma.rn.f32 	%f55, %f53, %f54, %f67;
	mul.wide.s32 	%rd42, %r21, 4;
	add.s64 	%rd43, %rd39, %rd42;
	ld.global.f32 	%f56, [%rd43];
	mul.wide.s32 	%rd44, %r22, 4;
	add.s64 	%rd45, %rd41, %rd44;
	ld.global.f32 	%f57, [%rd45];
	fma.rn.f32 	%f67, %f56, %f57, %f55;
	add.s32 	%r42, %r42, 2;
$L__BB2_11:
	and.b32  	%r34, %r20, 1;
	setp.eq.b32 	%p11, %r34, 1;
	not.pred 	%p12, %p11;
	@%p12 bra 	$L__BB2_13;
	mad.lo.s32 	%r35, %r42, %r21, %r1;
	mul.wide.s32 	%rd46, %r35, 4;
	add.s64 	%rd47, %rd2, %rd46;
	ld.global.f32 	%f58, [%rd47];
	mad.lo.s32 	%r36, %r42, %r22, %r2;
	mul.wide.s32 	%rd48, %r36, 4;
	add.s64 	%rd49, %rd1, %rd48;
	ld.global.f32 	%f59, [%rd49];
	fma.rn.f32 	%f67, %f58, %f59, %f67;
$L__BB2_13:
	mad.lo.s32 	%r37, %r22, %r1, %r2;
	cvta.to.global.u64 	%rd50, %rd3;
	mul.wide.s32 	%rd51, %r37, 4;
	add.s64 	%rd52, %rd50, %rd51;
	st.global.f32 	[%rd52], %f67;
$L__BB2_14:
	ret;

}
	// .globl	_Z11gelu_kernelPfi
.visible .entry _Z11gelu_kernelPfi(
	.param .u64 .ptr .align 1 _Z11gelu_kernelPfi_param_0,
	.param .u32 _Z11gelu_kernelPfi_param_1
)
{
	.reg .pred 	%p<4>;
	.reg .b32 	%r<6>;
	.reg .b32 	%f<24>;
	.reg .b64 	%rd<5>;

	ld.param.u64 	%rd1, [_Z11gelu_kernelPfi_param_0];
	ld.param.u32 	%r2, [_Z11gelu_kernelPfi_param_1];
	mov.u32 	%r3, %ctaid.x;
	mov.u32 	%r4, %ntid.x;
	mov.u32 	%r5, %tid.x;
	mad.lo.s32 	%r1, %r3, %r4, %r5;
	setp.ge.s32 	%p1, %r1, %r2;
	@%p1 bra 	$L__BB3_2;
	cvta.to.global.u64 	%rd2, %rd1;
	mul.wide.s32 	%rd3, %r1, 4;
	add.s64 	%rd4, %rd2, %rd3;
	ld.global.f32 	%f1, [%rd4];
	mul.f32 	%f2, %f1, 0f3D372713;
	mul.f32 	%f3, %f1, %f2;
	fma.rn.f32 	%f4, %f1, %f3, %f1;
	mul.f32 	%f5, %f4, 0f3F4C422A;
	abs.f32 	%f6, %f5;
	mul.f32 	%f7, %f6, 0f4038AA3B;
	ex2.approx.ftz.f32 	%f8, %f7;
	add.f32 	%f9, %f8, 0f3F800000;
	rcp.approx.ftz.f32 	%f10, %f9;
	fma.rn.f32 	%f11, %f10, 0fC0000000, 0f3F800000;
	setp.ge.f32 	%p2, %f6, 0f41102CB4;
	selp.f32 	%f12, 0f3F800000, %f11, %p2;
	copysign.f32 	%f13, %f5, %f12;
	mul.f32 	%f14, %f5, %f5;
	fma.rn.f32 	%f15, %f14, 0f3C80F082, 0fBD563CAE;
	fma.rn.f32 	%f16, %f15, %f14, 0f3E085941;
	fma.rn.f32 	%f17, %f16, %f14, 0fBEAAA9ED;
	fma.rn.f32 	%f18, %f17, %f14, 0f00000000;
	fma.rn.f32 	%f19, %f18, %f5, %f5;
	setp.ge.f32 	%p3, %f6, 0f3F19999A;
	selp.f32 	%f20, %f13, %f19, %p3;
	add.f32 	%f21, %f20, 0f3F800000;
	mul.f32 	%f22, %f21, 0f3F000000;
	mul.f32 	%f23, %f1, %f22;
	st.global.f32 	[%rd4], %f23;
$L__BB3_2:
	ret;

}
	// .globl	_Z12dgelu_kernelPfS_i
.visible .entry _Z12dgelu_kernelPfS_i(
	.param .u64 .ptr .align 1 _Z12dgelu_kernelPfS_i_param_0,
	.param .u64 .ptr .align 1 _Z12dgelu_kernelPfS_i_param_1,
	.param .u32 _Z12dgelu_kernelPfS_i_param_2
)
{
	.reg .pred 	%p<4>;
	.reg .b32 	%r<8>;
	.reg .b32 	%f<39>;
	.reg .b64 	%rd<8>;

	ld.param.u64 	%rd1, [_Z12dgelu_kernelPfS_i_param_0];
	ld.param.u64 	%rd2, [_Z12dgelu_kernelPfS_i_param_1];
	ld.param.u32 	%r2, [_Z12dgelu_kernelPfS_i_param_2];
	mov.u32 	%r3, %ctaid.x;
	mov.u32 	%r4, %ntid.x;
	mov.u32 	%r5, %tid.x;
	mad.lo.s32 	%r1, %r3, %r4, %r5;
	setp.ge.s32 	%p1, %r1, %r2;
	@%p1 bra 	$L__BB4_2;
	cvta.to.global.u64 	%rd3, %rd1;
	cvta.to.global.u64 	%rd4, %rd2;
	mul.wide.s32 	%rd5, %r1, 4;
	add.s64 	%rd6, %rd3, %rd5;
	ld.global.f32 	%f1, [%rd6];
	mul.f32 	%f2, %f1, 0f3D372713;
	mul.f32 	%f3, %f1, %f2;
	fma.rn.f32 	%f4, %f1, %f3, %f1;
	mul.f32 	%f5, %f4, 0f3F4C422A;
	abs.f32 	%f6, %f5;
	mul.f32 	%f7, %f6, 0f4038AA3B;
	ex2.approx.ftz.f32 	%f8, %f7;
	add.f32 	%f9, %f8, 0f3F800000;
	rcp.approx.ftz.f32 	%f10, %f9;
	fma.rn.f32 	%f11, %f10, 0fC0000000, 0f3F800000;
	setp.ge.f32 	%p2, %f6, 0f41102CB4;
	selp.f32 	%f12, 0f3F800000, %f11, %p2;
	copysign.f32 	%f13, %f5, %f12;
	mul.f32 	%f14, %f5, %f5;
	fma.rn.f32 	%f15, %f14, 0f3C80F082, 0fBD563CAE;
	fma.rn.f32 	%f16, %f15, %f14, 0f3E085941;
	fma.rn.f32 	%f17, %f16, %f14, 0fBEAAA9ED;
	fma.rn.f32 	%f18, %f17, %f14, 0f00000000;
	fma.rn.f32 	%f19, %f18, %f5, %f5;
	setp.ge.f32 	%p3, %f6, 0f3F19999A;
	selp.f32 	%f20, %f13, %f19, %p3;
	add.f32 	%f21, %f20, 0f3F800000;
	mul.f32 	%f22, %f21, 0f3F000000;
	mul.f32 	%f23, %f1, 0fBF000000;
	mul.f32 	%f24, %f1, %f23;
	fma.rn.f32 	%f25, %f24, 0f3BBB989D, 0f3F000000;
	cvt.sat.f32.f32 	%f26, %f25;
	mov.f32 	%f27, 0f4B400001;
	mov.f32 	%f28, 0f437C0000;
	fma.rm.f32 	%f29, %f26, %f28, %f27;
	add.f32 	%f30, %f29, 0fCB40007F;
	neg.f32 	%f31, %f30;
	fma.rn.f32 	%f32, %f24, 0f3FB8AA3B, %f31;
	fma.rn.f32 	%f33, %f24, 0f32A57060, %f32;
	mov.b32 	%r6, %f29;
	shl.b32 	%r7, %r6, 23;
	mov.b32 	%f34, %r7;
	ex2.approx.ftz.f32 	%f35, %f33;
	mul.f32 	%f36, %f35, %f34;
	mul.f32 	%f37, %f36, 0f3ECC4229;
	fma.rn.f32 	%f38, %f1, %f37, %f22;
	add.s64 	%rd7, %rd4, %rd5;
	st.global.f32 	[%rd7], %f38;
$L__BB4_2:
	ret;

}
	// .globl	_Z14softmax_kernelPfii
.visible .entry _Z14softmax_kernelPfii(
	.param .u64 .ptr .align 1 _Z14softmax_kernelPfii_param_0,
	.param .u32 _Z14softmax_kernelPfii_param_1,
	.param .u32 _Z14softmax_kernelPfii_param_2
)
{
	.reg .pred 	%p<29>;
	.reg .b32 	%r<111>;
	.reg .b32 	%f<393>;
	.reg .b64 	%rd<77>;

	ld.param.u64 	%rd17, [_Z14softmax_kernelPfii_param_0];
	ld.param.u32 	%r48, [_Z14softmax_kernelPfii_param_1];
	ld.param.u32 	%r47, [_Z14softmax_kernelPfii_param_2];
	cvta.to.global.u64 	%rd1, %rd17;
	mov.u32 	%r1, %ctaid.x;
	setp.ge.s32 	%p1, %r1, %r48;
	@%p1 bra 	$L__BB5_40;
	mul.lo.s32 	%r2, %r47, %r1;
	mul.wide.s32 	%rd18, %r2, 4;
	add.s64 	%rd19, %rd1, %rd18;
	ld.global.f32 	%f383, [%rd19];
	setp.lt.s32 	%p2, %r47, 2;
	@%p2 bra 	$L__BB5_15;
	add.s32 	%r3, %r47, -1;
	add.s32 	%r50, %r47, -2;
	and.b32  	%r4, %r3, 15;
	setp.lt.u32 	%p3, %r50, 15;
	mov.b32 	%r97, 1;
	@%p3 bra 	$L__BB5_6;
	and.b32  	%r52, %r3, -16;
	neg.s32 	%r101, %r52;
	add.s32 	%r53, %r2, 1;
	mul.wide.u32 	%rd20, %r53, 4;
	add.s64 	%rd21, %rd20, %rd1;
	add.s64 	%rd73, %rd21, 32;
	mov.b32 	%r100, 0;
$L__BB5_4:
	.pragma "nounroll";
	ld.global.f32 	%f28, [%rd73+-32];
	max.f32 	%f29, %f383, %f28;
	ld.global.f32 	%f30, [%rd73+-28];
	max.f32 	%f31, %f29, %f30;
	ld.global.f32 	%f32, [%rd73+-24];
	max.f32 	%f33, %f31, %f32;
	ld.global.f32 	%f34, [%rd73+-20];
	max.f32 	%f35, %f33, %f34;
	ld.global.f32 	%f36, [%rd73+-16];
	max.f32 	%f37, %f35, %f36;
	ld.global.f32 	%f38, [%rd73+-12];
	max.f32 	%f39, %f37, %f38;
	ld.global.f32 	%f40, [%rd73+-8];
	max.f32 	%f41, %f39, %f40;
	ld.global.f32 	%f42, [%rd73+-4];
	max.f32 	%f43, %f41, %f42;
	ld.global.f32 	%f44, [%rd73];
	max.f32 	%f45, %f43, %f44;
	ld.global.f32 	%f46, [%rd73+4];
	max.f32 	%f47, %f45, %f46;
	ld.global.f32 	%f48, [%rd73+8];
	max.f32 	%f49, %f47, %f48;
	ld.global.f32 	%f50, [%rd73+12];
	max.f32 	%f51, %f49, %f50;
	ld.global.f32 	%f52, [%rd73+16];
	max.f32 	%f53, %f51, %f52;
	ld.global.f32 	%f54, [%rd73+20];
	max.f32 	%f55, %f53, %f54;
	ld.global.f32 	%f56, [%rd73+24];
	max.f32 	%f57, %f55, %f56;
	ld.global.f32 	%f58, [%rd73+28];
	max.f32 	%f383, %f57, %f58;
	add.s32 	%r101, %r101, 16;
	add.s32 	%r100, %r100, 16;
	add.s64 	%rd73, %rd73, 64;
	setp.eq.s32 	%p4, %r101, 0;
	@%p4 bra 	$L__BB5_5;
	bra.uni 	$L__BB5_4;
$L__BB5_5:
	add.s32 	%r97, %r100, 1;
$L__BB5_6:
	setp.eq.s32 	%p5, %r4, 0;
	@%p5 bra 	$L__BB5_15;
	and.b32  	%r8, %r3, 7;
	setp.lt.u32 	%p6, %r4, 8;
	@%p6 bra 	$L__BB5_9;
	add.s32 	%r54, %r97, %r2;
	mul.wide.u32 	%rd22, %r54, 4;
	add.s64 	%rd23, %rd1, %rd22;
	ld.global.f32 	%f60, [%rd23];
	max.f32 	%f61, %f383, %f60;
	cvt.u64.u32 	%rd24, %r2;
	cvt.u64.u32 	%rd25, %r97;
	add.s64 	%rd26, %rd25, %rd24;
	shl.b64 	%rd27, %rd26, 2;
	add.s64 	%rd28, %rd1, %rd27;
	ld.global.f32 	%f62, [%rd28+4];
	max.f32 	%f63, %f61, %f62;
	ld.global.f32 	%f64, [%rd28+8];
	max.f32 	%f65, %f63, %f64;
	ld.global.f32 	%f66, [%rd28+12];
	max.f32 	%f67, %f65, %f66;
	ld.global.f32 	%f68, [%rd28+16];
	max.f32 	%f69, %f67, %f68;
	ld.global.f32 	%f70, [%rd28+20];
	max.f32 	%f71, %f69, %f70;
	ld.global.f32 	%f72, [%rd28+24];
	max.f32 	%f73, %f71, %f72;
	ld.global.f32 	%f74, [%rd28+28];
	max.f32 	%f383, %f73, %f74;
	add.s32 	%r97, %r97, 8;
$L__BB5_9:
	setp.eq.s32 	%p7, %r8, 0;
	@%p7 bra 	$L__BB5_15;
	and.b32  	%r11, %r3, 3;
	setp.lt.u32 	%p8, %r8, 4;
	@%p8 bra 	$L__BB5_12;
	add.s32 	%r55, %r97, %r2;
	mul.wide.u32 	%rd29, %r55, 4;
	add.s64 	%rd30, %rd1, %rd29;
	ld.global.f32 	%f76, [%rd30];
	max.f32 	%f77, %f383, %f76;
	cvt.u64.u32 	%rd31, %r2;
	cvt.u64.u32 	%rd32, %r97;
	add.s64 	%rd33, %rd32, %rd31;
	shl.b64 	%rd34, %rd33, 2;
	add.s64 	%rd35, %rd1, %rd34;
	ld.global.f32 	%f78, [%rd35+4];
	max.f32 	%f79, %f77, %f78;
	ld.global.f32 	%f80, [%rd35+8];
	max.f32 	%f81, %f79, %f80;
	ld.global.f32 	%f82, [%rd35+12];
	max.f32 	%f383, %f81, %f82;
	add.s32 	%r97, %r97, 4;
$L__BB5_12:
	setp.eq.s32 	%p9, %r11, 0;
	@%p9 bra 	$L__BB5_15;
	add.s32 	%r56, %r97, %r2;
	mul.wide.u32 	%rd36, %r56, 4;
	add.s64 	%rd72, %rd1, %rd36;
	neg.s32 	%r99, %r11;
$L__BB5_14:
	.pragma "nounroll";
	ld.global.f32 	%f83, [%rd72];
	max.f32 	%f383, %f383, %f83;
	add.s64 	%rd72, %rd72, 4;
	add.s32 	%r99, %r99, 1;
	setp.ne.s32 	%p10, %r99, 0;
	@%p10 bra 	$L__BB5_14;
$L__BB5_15:
	setp.lt.s32 	%p11, %r47, 1;
	mov.f32 	%f391, 0f00000000;
	@%p11 bra 	$L__BB5_27;
	and.b32  	%r17, %r47, 7;
	setp.lt.u32 	%p12, %r47, 8;
	mov.f32 	%f391, 0f00000000;
	mov.b32 	%r102, 0;
	@%p12 bra 	$L__BB5_19;
	and.b32  	%r102, %r47, 2147483640;
	neg.s32 	%r105, %r102;
	mul.wide.u32 	%rd37, %r2, 4;
	add.s64 	%rd38, %rd37, %rd1;
	add.s64 	%rd74, %rd38, 16;
	mov.f32 	%f391, 0f00000000;
$L__BB5_18:
	.pragma "nounroll";
	ld.global.f32 	%f88, [%rd74+-16];
	sub.f32 	%f89, %f88, %f383;
	fma.rn.f32 	%f90, %f89, 0f3BBB989D, 0f3F000000;
	cvt.sat.f32.f32 	%f91, %f90;
	mov.f32 	%f92, 0f4B400001;
	mov.f32 	%f93, 0f437C0000;
	fma.rm.f32 	%f94, %f91, %f93, %f92;
	add.f32 	%f95, %f94, 0fCB40007F;
	neg.f32 	%f96, %f95;
	fma.rn.f32 	%f97, %f89, 0f3FB8AA3B, %f96;
	fma.rn.f32 	%f98, %f89, 0f32A57060, %f97;
	mov.b32 	%r58, %f94;
	shl.b32 	%r59, %r58, 23;
	mov.b32 	%f99, %r59;
	ex2.approx.ftz.f32 	%f100, %f98;
	mul.f32 	%f101, %f100, %f99;
	st.global.f32 	[%rd74+-16], %f101;
	add.f32 	%f102, %f391, %f101;
	ld.global.f32 	%f103, [%rd74+-12];
	sub.f32 	%f104, %f103, %f383;
	fma.rn.f32 	%f105, %f104, 0f3BBB989D, 0f3F000000;
	cvt.sat.f32.f32 	%f106, %f105;
	fma.rm.f32 	%f107, %f106, %f93, %f92;
	add.f32 	%f108, %f107, 0fCB40007F;
	neg.f32 	%f109, %f108;
	fma.rn.f32 	%f110, %f104, 0f3FB8AA3B, %f109;
	fma.rn.f32 	%f111, %f104, 0f32A57060, %f110;
	mov.b32 	%r60, %f107;
	shl.b32 	%r61, %r60, 23;
	mov.b32 	%f112, %r61;
	ex2.approx.ftz.f32 	%f113, %f111;
	mul.f32 	%f114, %f113, %f112;
	st.global.f32 	[%rd74+-12], %f114;
	add.f32 	%f115, %f102, %f114;
	ld.global.f32 	%f116, [%rd74+-8];
	sub.f32 	%f117, %f116, %f383;
	fma.rn.f32 	%f118, %f117, 0f3BBB989D, 0f3F000000;
	cvt.sat.f32.f32 	%f119, %f118;
	fma.rm.f32 	%f120, %f119, %f93, %f92;
	add.f32 	%f121, %f120, 0fCB40007F;
	neg.f32 	%f122, %f121;
	fma.rn.f32 	%f123, %f117, 0f3FB8AA3B, %f122;
	fma.rn.f32 	%f124, %f117, 0f32A57060, %f123;
	mov.b32 	%r62, %f120;
	shl.b32 	%r63, %r62, 23;
	mov.b32 	%f125, %r63;
	ex2.approx.ftz.f32 	%f126, %f124;
	mul.f32 	%f127, %f126, %f125;
	st.global.f32 	[%rd74+-8], %f127;
	add.f32 	%f128, %f115, %f127;
	ld.global.f32 	%f129, [%rd74+-4];
	sub.f32 	%f130, %f129, %f383;
	fma.rn.f32 	%f131, %f130, 0f3BBB989D, 0f3F000000;
	cvt.sat.f32.f32 	%f132, %f131;
	fma.rm.f32 	%f133, %f132, %f93, %f92;
	add.f32 	%f134, %f133, 0fCB40007F;
	neg.f32 	%f135, %f134;
	fma.rn.f32 	%f136, %f130, 0f3FB8AA3B, %f135;
	fma.rn.f32 	%f137, %f130, 0f32A57060, %f136;
	mov.b32 	%r64, %f133;
	shl.b32 	%r65, %r64, 23;
	mov.b32 	%f138, %r65;
	ex2.approx.ftz.f32 	%f139, %f137;
	mul.f32 	%f140, %f139, %f138;
	st.global.f32 	[%rd74+-4], %f140;
	add.f32 	%f141, %f128, %f140;
	ld.global.f32 	%f142, [%rd74];
	sub.f32 	%f143, %f142, %f383;
	fma.rn.f32 	%f144, %f143, 0f3BBB989D, 0f3F000000;
	cvt.sat.f32.f32 	%f145, %f144;
	fma.rm.f32 	%f146, %f145, %f93, %f92;
	add.f32 	%f147, %f146, 0fCB40007F;
	neg.f32 	%f148, %f147;
	fma.rn.f32 	%f149, %f143, 0f3FB8AA3B, %f148;
	fma.rn.f32 	%f150, %f143, 0f32A57060, %f149;
	mov.b32 	%r66, %f146;
	shl.b32 	%r67, %r66, 23;
	mov.b32 	%f151, %r67;
	ex2.approx.ftz.f32 	%f152, %f150;
	mul.f32 	%f153, %f152, %f151;
	st.global.f32 	[%rd74], %f153;
	add.f32 	%f154, %f141, %f153;
	ld.global.f32 	%f155, [%rd74+4];
	sub.f32 	%f156, %f155, %f383;
	fma.rn.f32 	%f157, %f156, 0f3BBB989D, 0f3F000000;
	cvt.sat.f32.f32 	%f158, %f157;
	fma.rm.f32 	%f159, %f158, %f93, %f92;
	add.f32 	%f160, %f159, 0fCB40007F;
	neg.f32 	%f161, %f160;
	fma.rn.f32 	%f162, %f156, 0f3FB8AA3B, %f161;
	fma.rn.f32 	%f163, %f156, 0f32A57060, %f162;
	mov.b32 	%r68, %f159;
	shl.b32 	%r69, %r68, 23;
	mov.b32 	%f164, %r69;
	ex2.approx.ftz.f32 	%f165, %f163;
	mul.f32 	%f166, %f165, %f164;
	st.global.f32 	[%rd74+4], %f166;
	add.f32 	%f167, %f154, %f166;
	ld.global.f32 	%f168, [%rd74+8];
	sub.f32 	%f169, %f168, %f383;
	fma.rn.f32 	%f170, %f169, 0f3BBB989D, 0f3F000000;
	cvt.sat.f32.f32 	%f171, %f170;
	fma.rm.f32 	%f172, %f171, %f93, %f92;
	add.f32 	%f173, %f172, 0fCB40007F;
	neg.f32 	%f174, %f173;
	fma.rn.f32 	%f175, %f169, 0f3FB8AA3B, %f174;
	fma.rn.f32 	%f176, %f169, 0f32A57060, %f175;
	mov.b32 	%r70, %f172;
	shl.b32 	%r71, %r70, 23;
	mov.b32 	%f177, %r71;
	ex2.approx.ftz.f32 	%f178, %f176;
	mul.f32 	%f179, %f178, %f177;
	st.global.f32 	[%rd74+8], %f179;
	add.f32 	%f180, %f167, %f179;
	ld.global.f32 	%f181, [%rd74+12];
	sub.f32 	%f182, %f181, %f383;
	fma.rn.f32 	%f183, %f182, 0f3BBB989D, 0f3F000000;
	cvt.sat.f32.f32 	%f184, %f183;
	fma.rm.f32 	%f185, %f184, %f93, %f92;
	add.f32 	%f186, %f185, 0fCB40007F;
	neg.f32 	%f187, %f186;
	fma.rn.f32 	%f188, %f182, 0f3FB8AA3B, %f187;
	fma.rn.f32 	%f189, %f182, 0f32A57060, %f188;
	mov.b32 	%r72, %f185;
	shl.b32 	%r73, %r72, 23;
	mov.b32 	%f190, %r73;
	ex2.approx.ftz.f32 	%f191, %f189;
	mul.f32 	%f192, %f191, %f190;
	st.global.f32 	[%rd74+12], %f192;
	add.f32 	%f391, %f180, %f192;
	add.s32 	%r105, %r105, 8;
	add.s64 	%rd74, %rd74, 32;
	setp.eq.s32 	%p13, %r105, 0;
	@%p13 bra 	$L__BB5_19;
	bra.uni 	$L__BB5_18;
$L__BB5_19:
	setp.eq.s32 	%p14, %r17, 0;
	@%p14 bra 	$L__BB5_27;
	and.b32  	%r25, %r47, 3;
	setp.lt.u32 	%p15, %r17, 4;
	@%p15 bra 	$L__BB5_22;
	add.s32 	%r74, %r102, %r2;
	mul.wide.u32 	%rd39, %r74, 4;
	add.s64 	%rd40, %rd1, %rd39;
	ld.global.f32 	%f194, [%rd40];
	sub.f32 	%f195, %f194, %f383;
	fma.rn.f32 	%f196, %f195, 0f3BBB989D, 0f3F000000;
	cvt.sat.f32.f32 	%f197, %f196;
	mov.f32 	%f198, 0f4B400001;
	mov.f32 	%f199, 0f437C0000;
	fma.rm.f32 	%f200, %f197, %f199, %f198;
	add.f32 	%f201, %f200, 0fCB40007F;
	neg.f32 	%f202, %f201;
	fma.rn.f32 	%f203, %f195, 0f3FB8AA3B, %f202;
	fma.rn.f32 	%f204, %f195, 0f32A57060, %f203;
	mov.b32 	%r75, %f200;
	shl.b32 	%r76, %r75, 23;
	mov.b32 	%f205, %r76;
	ex2.approx.ftz.f32 	%f206, %f204;
	mul.f32 	%f207, %f206, %f205;
	st.global.f32 	[%rd40], %f207;
	add.f32 	%f208, %f391, %f207;
	cvt.u64.u32 	%rd41, %r2;
	cvt.u64.u32 	%rd42, %r102;
	add.s64 	%rd43, %rd42, %rd41;
	shl.b64 	%rd44, %rd43, 2;
	add.s64 	%rd45, %rd1, %rd44;
	ld.global.f32 	%f209, [%rd45+4];
	sub.f32 	%f210, %f209, %f383;
	fma.rn.f32 	%f211, %f210, 0f3BBB989D, 0f3F000000;
	cvt.sat.f32.f32 	%f212, %f211;
	fma.rm.f32 	%f213, %f212, %f199, %f198;
	add.f32 	%f214, %f213, 0fCB40007F;
	neg.f32 	%f215, %f214;
	fma.rn.f32 	%f216, %f210, 0f3FB8AA3B, %f215;
	fma.rn.f32 	%f217, %f210, 0f32A57060, %f216;
	mov.b32 	%r77, %f213;
	shl.b32 	%r78, %r77, 23;
	mov.b32 	%f218, %r78;
	ex2.approx.ftz.f32 	%f219, %f217;
	mul.f32 	%f220, %f219, %f218;
	st.global.f32 	[%rd45+4], %f220;
	add.f32 	%f221, %f208, %f220;
	ld.global.f32 	%f222, [%rd45+8];
	sub.f32 	%f223, %f222, %f383;
	fma.rn.f32 	%f224, %f223, 0f3BBB989D, 0f3F000000;
	cvt.sat.f32.f32 	%f225, %f224;
	fma.rm.f32 	%f226, %f225, %f199, %f198;
	add.f32 	%f227, %f226, 0fCB40007F;
	neg.f32 	%f228, %f227;
	fma.rn.f32 	%f229, %f223, 0f3FB8AA3B, %f228;
	fma.rn.f32 	%f230, %f223, 0f32A57060, %f229;
	mov.b32 	%r79, %f226;
	shl.b32 	%r80, %r79, 23;
	mov.b32 	%f231, %r80;
	ex2.approx.ftz.f32 	%f232, %f230;
	mul.f32 	%f233, %f232, %f231;
	st.global.f32 	[%rd45+8], %f233;
	add.f32 	%f234, %f221, %f233;
	ld.global.f32 	%f235, [%rd45+12];
	sub.f32 	%f236, %f235, %f383;
	fma.rn.f32 	%f237, %f236, 0f3BBB989D, 0f3F000000;
	cvt.sat.f32.f32 	%f238, %f237;
	fma.rm.f32 	%f239, %f238, %f199, %f198;
	add.f32 	%f240, %f239, 0fCB40007F;
	neg.f32 	%f241, %f240;
	fma.rn.f32 	%f242, %f236, 0f3FB8AA3B, %f241;
	fma.rn.f32 	%f243, %f236, 0f32A57060, %f242;
	mov.b32 	%r81, %f239;
	shl.b32 	%r82, %r81, 23;
	mov.b32 	%f244, %r82;
	ex2.approx.ftz.f32 	%f245, %f243;
	mul.f32 	%f246, %f245, %f244;
	st.global.f32 	[%rd45+12], %f246;
	add.f32 	%f391, %f234, %f246;
	add.s32 	%r102, %r102, 4;
$L__BB5_22:
	setp.eq.s32 	%p16, %r25, 0;
	@%p16 bra 	$L__BB5_27;
	setp.eq.s32 	%p17, %r25, 1;
	@%p17 bra 	$L__BB5_25;
	add.s32 	%r83, %r102, %r2;
	mul.wide.u32 	%rd46, %r83, 4;
	add.s64 	%rd47, %rd1, %rd46;
	ld.global.f32 	%f248, [%rd47];
	sub.f32 	%f249, %f248, %f383;
	fma.rn.f32 	%f250, %f249, 0f3BBB989D, 0f3F000000;
	cvt.sat.f32.f32 	%f251, %f250;
	mov.f32 	%f252, 0f4B400001;
	mov.f32 	%f253, 0f437C0000;
	fma.rm.f32 	%f254, %f251, %f253, %f252;
	add.f32 	%f255, %f254, 0fCB40007F;
	neg.f32 	%f256, %f255;
	fma.rn.f32 	%f257, %f249, 0f3FB8AA3B, %f256;
	fma.rn.f32 	%f258, %f249, 0f32A57060, %f257;
	mov.b32 	%r84, %f254;
	shl.b32 	%r85, %r84, 23;
	mov.b32 	%f259, %r85;
	ex2.approx.ftz.f32 	%f260, %f258;
	mul.f32 	%f261, %f260, %f259;
	st.global.f32 	[%rd47], %f261;
	add.f32 	%f262, %f391, %f261;
	cvt.u64.u32 	%rd48, %r2;
	cvt.u64.u32 	%rd49, %r102;
	add.s64 	%rd50, %rd49, %rd48;
	shl.b64 	%rd51, %rd50, 2;
	add.s64 	%rd52, %rd1, %rd51;
	ld.global.f32 	%f263, [%rd52+4];
	sub.f32 	%f264, %f263, %f383;
	fma.rn.f32 	%f265, %f264, 0f3BBB989D, 0f3F000000;
	cvt.sat.f32.f32 	%f266, %f265;
	fma.rm.f32 	%f267, %f266, %f253, %f252;
	add.f32 	%f268, %f267, 0fCB40007F;
	neg.f32 	%f269, %f268;
	fma.rn.f32 	%f270, %f264, 0f3FB8AA3B, %f269;
	fma.rn.f32 	%f271, %f264, 0f32A57060, %f270;
	mov.b32 	%r86, %f267;
	shl.b32 	%r87, %r86, 23;
	mov.b32 	%f272, %r87;
	ex2.approx.ftz.f32 	%f273, %f271;
	mul.f32 	%f274, %f273, %f272;
	st.global.f32 	[%rd52+4], %f274;
	add.f32 	%f391, %f262, %f274;
	add.s32 	%r102, %r102, 2;
$L__BB5_25:
	and.b32  	%r88, %r47, 1;
	setp.eq.b32 	%p18, %r88, 1;
	not.pred 	%p19, %p18;
	@%p19 bra 	$L__BB5_27;
	add.s32 	%r89, %r102, %r2;
	mul.wide.u32 	%rd53, %r89, 4;
	add.s64 	%rd54, %rd1, %rd53;
	ld.global.f32 	%f275, [%rd54];
	sub.f32 	%f276, %f275, %f383;
	fma.rn.f32 	%f277, %f276, 0f3BBB989D, 0f3F000000;
	cvt.sat.f32.f32 	%f278, %f277;
	mov.f32 	%f279, 0f4B400001;
	mov.f32 	%f280, 0f437C0000;
	fma.rm.f32 	%f281, %f278, %f280, %f279;
	add.f32 	%f282, %f281, 0fCB40007F;
	neg.f32 	%f283, %f282;
	fma.rn.f32 	%f284, %f276, 0f3FB8AA3B, %f283;
	fma.rn.f32 	%f285, %f276, 0f32A57060, %f284;
	mov.b32 	%r90, %f281;
	shl.b32 	%r91, %r90, 23;
	mov.b32 	%f286, %r91;
	ex2.approx.ftz.f32 	%f287, %f285;
	mul.f32 	%f288, %f287, %f286;
	st.global.f32 	[%rd54], %f288;
	add.f32 	%f391, %f391, %f288;
$L__BB5_27:
	setp.lt.s32 	%p20, %r47, 1;
	@%p20 bra 	$L__BB5_40;
	and.b32  	%r30, %r47, 15;
	setp.lt.u32 	%p21, %r47, 16;
	mov.b32 	%r107, 0;
	@%p21 bra 	$L__BB5_31;
	and.b32  	%r107, %r47, 2147483632;
	neg.s32 	%r106, %r107;
	mul.wide.u32 	%rd55, %r2, 4;
	add.s64 	%rd56, %rd55, %rd1;
	add.s64 	%rd75, %rd56, 32;
$L__BB5_30:
	.pragma "nounroll";
	ld.global.f32 	%f289, [%rd75+-32];
	div.rn.f32 	%f290, %f289, %f391;
	max.f32 	%f291, %f290, 0f33D6BF95;
	st.global.f32 	[%rd75+-32], %f291;
	ld.global.f32 	%f292, [%rd75+-28];
	div.rn.f32 	%f293, %f292, %f391;
	max.f32 	%f294, %f293, 0f33D6BF95;
	st.global.f32 	[%rd75+-28], %f294;
	ld.global.f32 	%f295, [%rd75+-24];
	div.rn.f32 	%f296, %f295, %f391;
	max.f32 	%f297, %f296, 0f33D6BF95;
	st.global.f32 	[%rd75+-24], %f297;
	ld.global.f32 	%f298, [%rd75+-20];
	div.rn.f32 	%f299, %f298, %f391;
	max.f32 	%f300, %f299, 0f33D6BF95;
	st.global.f32 	[%rd75+-20], %f300;
	ld.global.f32 	%f301, [%rd75+-16];
	div.rn.f32 	%f302, %f301, %f391;
	max.f32 	%f303, %f302, 0f33D6BF95;
	st.global.f32 	[%rd75+-16], %f303;
	ld.global.f32 	%f304, [%rd75+-12];
	div.rn.f32 	%f305, %f304, %f391;
	max.f32 	%f306, %f305, 0f33D6BF95;
	st.global.f32 	[%rd75+-12], %f306;
	ld.global.f32 	%f307, [%rd75+-8];
	div.rn.f32 	%f308, %f307, %f391;
	max.f32 	%f309, %f308, 0f33D6BF95;
	st.global.f32 	[%rd75+-8], %f309;
	ld.global.f32 	%f310, [%rd75+-4];
	div.rn.f32 	%f311, %f310, %f391;
	max.f32 	%f312, %f311, 0f33D6BF95;
	st.global.f32 	[%rd75+-4], %f312;
	ld.global.f32 	%f313, [%rd75];
	div.rn.f32 	%f314, %f313, %f391;
	max.f32 	%f315, %f314, 0f33D6BF95;
	st.global.f32 	[%rd75], %f315;
	ld.global.f32 	%f316, [%rd75+4];
	div.rn.f32 	%f317, %f316, %f391;
	max.f32 	%f318, %f317, 0f33D6BF95;
	st.global.f32 	[%rd75+4], %f318;
	ld.global.f32 	%f319, [%rd75+8];
	div.rn.f32 	%f320, %f319, %f391;
	max.f32 	%f321, %f320, 0f33D6BF95;
	st.global.f32 	[%rd75+8], %f321;
	ld.global.f32 	%f322, [%rd75+12];
	div.rn.f32 	%f323, %f322, %f391;
	max.f32 	%f324, %f323, 0f33D6BF95;
	st.global.f32 	[%rd75+12], %f324;
	ld.global.f32 	%f325, [%rd75+16];
	div.rn.f32 	%f326, %f325, %f391;
	max.f32 	%f327, %f326, 0f33D6BF95;
	st.global.f32 	[%rd75+16], %f327;
	ld.global.f32 	%f328, [%rd75+20];
	div.rn.f32 	%f329, %f328, %f391;
	max.f32 	%f330, %f329, 0f33D6BF95;
	st.global.f32 	[%rd75+20], %f330;
	ld.global.f32 	%f331, [%rd75+24];
	div.rn.f32 	%f332, %f331, %f391;
	max.f32 	%f333, %f332, 0f33D6BF95;
	st.global.f32 	[%rd75+24], %f333;
	ld.global.f32 	%f334, [%rd75+28];
	div.rn.f32 	%f335, %f334, %f391;
	max.f32 	%f336, %f335, 0f33D6BF95;
	st.global.f32 	[%rd75+28], %f336;
	add.s32 	%r106, %r106, 16;
	add.s64 	%rd75, %rd75, 64;
	setp.ne.s32 	%p22, %r106, 0;
	@%p22 bra 	$L__BB5_30;
$L__BB5_31:
	setp.eq.s32 	%p23, %r30, 0;
	@%p23 bra 	$L__BB5_40;
	and.b32  	%r38, %r47, 7;
	setp.lt.u32 	%p24, %r30, 8;
	@%p24 bra 	$L__BB5_34;
	add.s32 	%r93, %r107, %r2;
	mul.wide.u32 	%rd57, %r93, 4;
	add.s64 	%rd58, %rd1, %rd57;
	ld.global.f32 	%f337, [%rd58];
	div.rn.f32 	%f338, %f337, %f391;
	max.f32 	%f339, %f338, 0f33D6BF95;
	st.global.f32 	[%rd58], %f339;
	cvt.u64.u32 	%rd59, %r2;
	cvt.u64.u32 	%rd60, %r107;
	add.s64 	%rd61, %rd60, %rd59;
	shl.b64 	%rd62, %rd61, 2;
	add.s64 	%rd63, %rd1, %rd62;
	ld.global.f32 	%f340, [%rd63+4];
	div.rn.f32 	%f341, %f340, %f391;
	max.f32 	%f342, %f341, 0f33D6BF95;
	st.global.f32 	[%rd63+4], %f342;
	ld.global.f32 	%f343, [%rd63+8];
	div.rn.f32 	%f344, %f343, %f391;
	max.f32 	%f345, %f344, 0f33D6BF95;
	st.global.f32 	[%rd63+8], %f345;
	ld.global.f32 	%f346, [%rd63+12];
	div.rn.f32 	%f347, %f346, %f391;
	max.f32 	%f348, %f347, 0f33D6BF95;
	st.global.f32 	[%rd63+12], %f348;
	ld.global.f32 	%f349, [%rd63+16];
	div.rn.f32 	%f350, %f349, %f391;
	max.f32 	%f351, %f350, 0f33D6BF95;
	st.global.f32 	[%rd63+16], %f351;
	ld.global.f32 	%f352, [%rd63+20];
	div.rn.f32 	%f353, %f352, %f391;
	max.f32 	%f354, %f353, 0f33D6BF95;
	st.global.f32 	[%rd63+20], %f354;
	ld.global.f32 	%f355, [%rd63+24];
	div.rn.f32 	%f356, %f355, %f391;
	max.f32 	%f357, %f356, 0f33D6BF95;
	st.global.f32 	[%rd63+24], %f357;
	ld.global.f32 	%f358, [%rd63+28];
	div.rn.f32 	%f359, %f358, %f391;
	max.f32 	%f360, %f359, 0f33D6BF95;
	st.global.f32 	[%rd63+28], %f360;
	add.s32 	%r107, %r107, 8;
$L__BB5_34:
	setp.eq.s32 	%p25, %r38, 0;
	@%p25 bra 	$L__BB5_40;
	and.b32  	%r41, %r47, 3;
	setp.lt.u32 	%p26, %r38, 4;
	@%p26 bra 	$L__BB5_37;
	add.s32 	%r94, %r107, %r2;
	mul.wide.u32 	%rd64, %r94, 4;
	add.s64 	%rd65, %rd1, %rd64;
	ld.global.f32 	%f361, [%rd65];
	div.rn.f32 	%f362, %f361, %f391;
	max.f32 	%f363, %f362, 0f33D6BF95;
	st.global.f32 	[%rd65], %f363;
	cvt.u64.u32 	%rd66, %r2;
	cvt.u64.u32 	%rd67, %r107;
	add.s64 	%rd68, %rd67, %rd66;
	shl.b64 	%rd69, %rd68, 2;
	add.s64 	%rd70, %rd1, %rd69;
	ld.global.f32 	%f364, [%rd70+4];
	div.rn.f32 	%f365, %f364, %f391;
	max.f32 	%f366, %f365, 0f33D6BF95;
	st.global.f32 	[%rd70+4], %f366;
	ld.global.f32 	%f367, [%rd70+8];
	div.rn.f32 	%f368, %f367, %f391;
	max.f32 	%f369, %f368, 0f33D6BF95;
	st.global.f32 	[%rd70+8], %f369;
	ld.global.f32 	%f370, [%rd70+12];
	div.rn.f32 	%f371, %f370, %f391;
	max.f32 	%f372, %f371, 0f33D6BF95;
	st.global.f32 	[%rd70+12], %f372;
	add.s32 	%r107, %r107, 4;
$L__BB5_37:
	setp.eq.s32 	%p27, %r41, 0;
	@%p27 bra 	$L__BB5_40;
	add.s32 	%r95, %r107, %r2;
	mul.wide.u32 	%rd71, %r95, 4;
	add.s64 	%rd76, %rd1, %rd71;
	neg.s32 	%r110, %r41;
$L__BB5_39:
	.pragma "nounroll";
	ld.global.f32 	%f373, [%rd76];
	div.rn.f32 	%f374, %f373, %f391;
	max.f32 	%f375, %f374, 0f33D6BF95;
	st.global.f32 	[%rd76], %f375;
	add.s64 	%rd76, %rd76, 4;
	add.s32 	%r110, %r110, 1;
	setp.ne.s32 	%p28, %r110, 0;
	@%p28 bra 	$L__BB5_39;
$L__BB5_40:
	ret;

}
	// .globl	_Z15bias_add_kernelPfS_ii
.visible .entry _Z15bias_add_kernelPfS_ii(
	.param .u64 .ptr .align 1 _Z15bias_add_kernelPfS_ii_param_0,
	.param .u64 .ptr .align 1 _Z15bias_add_kernelPfS_ii_param_1,
	.param .u32 _Z15bias_add_kernelPfS_ii_param_2,
	.param .u32 _Z15bias_add_kernelPfS_ii_param_3
)
{
	.reg .pred 	%p<4>;
	.reg .b32 	%r<9>;
	.reg .b32 	%f<4>;
	.reg .b64 	%rd<9>;

	ld.param.u64 	%rd1, [_Z15bias_add_kernelPfS_ii_param_0];
	ld.param.u64 	%rd2, [_Z15bias_add_kernelPfS_ii_param_1];
	ld.param.u32 	%r3, [_Z15bias_add_kernelPfS_ii_param_2];
	ld.param.u32 	%r2, [_Z15bias_add_kernelPfS_ii_param_3];
	mov.u32 	%r4, %ctaid.x;
	mov.u32 	%r5, %ntid.x;
	mov.u32 	%r6, %tid.x;
	mad.lo.s32 	%r1, %r4, %r5, %r6;
	div.s32 	%r7, %r1, %r2;
	setp.ge.s32 	%p1, %r7, %r3;
	setp.lt.s32 	%p2, %r2, 0;
	or.pred  	%p3, %p2, %p1;
	@%p3 bra 	$L__BB6_2;
	cvta.to.global.u64 	%rd3, %rd2;
	cvta.to.global.u64 	%rd4, %rd1;
	rem.s32 	%r8, %r1, %r2;
	mul.wide.s32 	%rd5, %r8, 4;
	add.s64 	%rd6, %rd3, %rd5;
	ld.global.f32 	%f1, [%rd6];
	mul.wide.s32 	%rd7, %r1, 4;
	add.s64 	%rd8, %rd4, %rd7;
	ld.global.f32 	%f2, [%rd8];
	add.f32 	%f3, %f1, %f2;
	st.global.f32 	[%rd8], %f3;
$L__BB6_2:
	ret;

}
	// .globl	_Z25multiply_gradients_kernelPfS_i
.visible .entry _Z25multiply_gradients_kernelPfS_i(
	.param .u64 .ptr .align 1 _Z25multiply_gradients_kernelPfS_i_param_0,
	.param .u64 .ptr .align 1 _Z25multiply_gradients_kernelPfS_i_param_1,
	.param .u32 _Z25multiply_gradients_kernelPfS_i_param_2
)
{
	.reg .pred 	%p<2>;
	.reg .b32 	%r<6>;
	.reg .b32 	%f<4>;
	.reg .b64 	%rd<8>;

	ld.param.u64 	%rd1, [_Z25multiply_gradients_kernelPfS_i_param_0];
	ld.param.u64 	%rd2, [_Z25multiply_gradients_kernelPfS_i_param_1];
	ld.param.u32 	%r2, [_Z25multiply_gradients_kernelPfS_i_param_2];
	mov.u32 	%r3, %ctaid.x;
	mov.u32 	%r4, %ntid.x;
	mov.u32 	%r5, %tid.x;
	mad.lo.s32 	%r1, %r3, %r4, %r5;
	setp.ge.s32 	%p1, %r1, %r2;
	@%p1 bra 	$L__BB7_2;
	cvta.to.global.u64 	%rd3, %rd2;
	cvta.to.global.u64 	%rd4, %rd1;
	mul.wide.s32 	%rd5, %r1, 4;
	add.s64 	%rd6, %rd3, %rd5;
	ld.global.f32 	%f1, [%rd6];
	add.s64 	%rd7, %rd4, %rd5;
	ld.global.f32 	%f2, [%rd7];
	mul.f32 	%f3, %f1, %f2;
	st.global.f32 	[%rd7], %f3;
$L__BB7_2:
	ret;

}


// ===== COMPILED SASS (sm_100) =====

	.target	sm_100

	.elftype	@"ET_EXEC"


//--------------------- .note.nv.tkinfo           --------------------------
	.section	.note.nv.tkinfo,"",@"SHT_NOTE"
	.sectionflags	@"SHF_NOTE_NV_TKINFO"
	.tkinfo
        /*0018*/ 	.word	0x00000002
        /*0030*/ 	.string	""
        /*0030*/ 	.string	"ptxas"
        /*0030*/ 	.string	"Cuda compilation tools, release 13.0, V13.0.88"
        /*0030*/ 	.string	"Build cuda_13.0.r13.0/compiler.36424714_0"
        /*0030*/ 	.string	"-arch sm_100 -m 64 "



//--------------------- .note.nv.cuinfo           --------------------------
	.section	.note.nv.cuinfo,"",@"SHT_NOTE"
	.sectionflags	@"SHF_NOTE_NV_CUINFO"
        /*0018*/ 	.short	0x0002
        /*001a*/ 	.short	0x0064
        /*001c*/ 	.short	0x0082
	.zero		2


//--------------------- .nv.info                  --------------------------
	.section	.nv.info,"",@"SHT_CUDA_INFO"
	.align	4


	//----- nvinfo : EIATTR_REGCOUNT
	.align		4
        /*0000*/ 	.byte	0x04, 0x2f
        /*0002*/ 	.short	(.L_1 - .L_0)
	.align		4
.L_0:
        /*0004*/ 	.word	index@(_Z17matmul_a_b_kernelPfS_S_iii)
        /*0008*/ 	.word	0x00000020


	//----- nvinfo : EIATTR_FRAME_SIZE
	.align		4
.L_1:
        /*000c*/ 	.byte	0x04, 0x11
        /*000e*/ 	.short	(.L_3 - .L_2)
	.align		4
.L_2:
        /*0010*/ 	.word	index@(_Z17matmul_a_b_kernelPfS_S_iii)
        /*0014*/ 	.word	0x00000000


	//----- nvinfo : EIATTR_REGCOUNT
	.align		4
.L_3:
        /*0018*/ 	.byte	0x04, 0x2f
        /*001a*/ 	.short	(.L_5 - .L_4)
	.align		4
.L_4:
        /*001c*/ 	.word	index@(_Z18matmul_a_bt_kernelPfS_S_iii)
        /*0020*/ 	.word	0x0000001f


	//----- nvinfo : EIATTR_FRAME_SIZE
	.align		4
.L_5:
        /*0024*/ 	.byte	0x04, 0x11
        /*0026*/ 	.short	(.L_7 - .L_6)
	.align		4
.L_6:
        /*0028*/ 	.word	index@(_Z18matmul_a_bt_kernelPfS_S_iii)
        /*002c*/ 	.word	0x00000000


	//----- nvinfo : EIATTR_REGCOUNT
	.align		4
.L_7:
        /*0030*/ 	.byte	0x04, 0x2f
        /*0032*/ 	.short	(.L_9 - .L_8)
	.align		4
.L_8:
        /*0034*/ 	.word	index@(_Z18matmul_at_b_kernelPfS_S_iii)
        /*0038*/ 	.word	0x00000020


	//----- nvinfo : EIATTR_FRAME_SIZE
	.align		4
.L_9:
        /*003c*/ 	.byte	0x04, 0x11
        /*003e*/ 	.short	(.L_11 - .L_10)
	.align		4
.L_10:
        /*0040*/ 	.word	index@(_Z18matmul_at_b_kernelPfS_S_iii)
        /*0044*/ 	.word	0x00000000


	//----- nvinfo : EIATTR_REGCOUNT
	.align		4
.L_11:
        /*0048*/ 	.byte	0x04, 0x2f
        /*004a*/ 	.short	(.L_13 - .L_12)
	.align		4
.L_12:
        /*004c*/ 	.word	index@(_Z11gelu_kernelPfi)
        /*0050*/ 	.word	0x0000000d


	//----- nvinfo : EIATTR_FRAME_SIZE
	.align		4
.L_13:
        /*0054*/ 	.byte	0x04, 0x11
        /*0056*/ 	.short	(.L_15 - .L_14)
	.align		4
.L_14:
        /*0058*/ 	.word	index@(_Z11gelu_kernelPfi)
        /*005c*/ 	.word	0x00000000


	//----- nvinfo : EIATTR_REGCOUNT
	.align		4
.L_15:
        /*0060*/ 	.byte	0x04, 0x2f
        /*0062*/ 	.short	(.L_17 - .L_16)
	.align		4
.L_16:
        /*0064*/ 	.word	index@(_Z12dgelu_kernelPfS_i)
        /*0068*/ 	.word	0x0000000f


	//----- nvinfo : EIATTR_FRAME_SIZE
	.align		4
.L_17:
        /*006c*/ 	.byte	0x04, 0x11
        /*006e*/ 	.short	(.L_19 - .L_18)
	.align		4
.L_18:
        /*0070*/ 	.word	index@(_Z12dgelu_kernelPfS_i)
        /*0074*/ 	.word	0x00000000


	//----- nvinfo : EIATTR_REGCOUNT
	.align		4
.L_19:
        /*0078*/ 	.byte	0x04, 0x2f
        /*007a*/ 	.short	(.L_21 - .L_20)
	.align		4
.L_20:
        /*007c*/ 	.word	index@(_Z14softmax_kernelPfii)
        /*0080*/ 	.word	0x0000001f


	//----- nvinfo : EIATTR_FRAME_SIZE
	.align		4
.L_21:
        /*0084*/ 	.byte	0x04, 0x11
        /*0086*/ 	.short	(.L_23 - .L_22)
	.align		4
.L_22:
        /*0088*/ 	.word	index@($__internal_0_$__cuda_sm3x_div_rn_noftz_f32_slowpath)
        /*008c*/ 	.word	0x00000000


	//----- nvinfo : EIATTR_FRAME_SIZE
	.align		4
.L_23:
        /*0090*/ 	.byte	0x04, 0x11
        /*0092*/ 	.short	(.L_25 - .L_24)
	.align		4
.L_24:
        /*0094*/ 	.word	index@(_Z14softmax_kernelPfii)
        /*0098*/ 	.word	0x00000000


	//----- nvinfo : EIATTR_REGCOUNT
	.align		4
.L_25:
        /*009c*/ 	.byte	0x04, 0x2f
        /*009e*/ 	.short	(.L_27 - .L_26)
	.align		4
.L_26:
        /*00a0*/ 	.word	index@(_Z15bias_add_kernelPfS_ii)
        /*00a4*/ 	.word	0x0000000c


	//----- nvinfo : EIATTR_FRAME_SIZE
	.align		4
.L_27:
        /*00a8*/ 	.byte	0x04, 0x11
        /*00aa*/ 	.short	(.L_29 - .L_28)
	.align		4
.L_28:
        /*00ac*/ 	.word	index@(_Z15bias_add_kernelPfS_ii)
        /*00b0*/ 	.word	0x00000000


	//----- nvinfo : EIATTR_REGCOUNT
	.align		4
.L_29:
        /*00b4*/ 	.byte	0x04, 0x2f
        /*00b6*/ 	.short	(.L_31 - .L_30)
	.align		4
.L_30:
        /*00b8*/ 	.word	index@(_Z25multiply_gradients_kernelPfS_i)
        /*00bc*/ 	.word	0x0000000a


	//----- nvinfo : EIATTR_FRAME_SIZE
	.align		4
.L_31:
        /*00c0*/ 	.byte	0x04, 0x11
        /*00c2*/ 	.short	(.L_33 - .L_32)
	.align		4
.L_32:
        /*00c4*/ 	.word	index@(_Z25multiply_gradients_kernelPfS_i)
        /*00c8*/ 	.word	0x00000000


	//----- nvinfo : EIATTR_MIN_STACK_SIZE
	.align		4
.L_33:
        /*00cc*/ 	.byte	0x04, 0x12
        /*00ce*/ 	.short	(.L_35 - .L_34)
	.align		4
.L_34:
        /*00d0*/ 	.word	index@(_Z25multiply_gradients_kernelPfS_i)
        /*00d4*/ 	.word	0x00000000


	//----- nvinfo : EIATTR_MIN_STACK_SIZE
	.align		4
.L_35:
        /*00d8*/ 	.byte	0x04, 0x12
        /*00da*/ 	.short	(.L_37 - .L_36)
	.align		4
.L_36:
        /*00dc*/ 	.word	index@(_Z15bias_add_kernelPfS_ii)
        /*00e0*/ 	.word	0x00000000


	//----- nvinfo : EIATTR_MIN_STACK_SIZE
	.align		4
.L_37:
        /*00e4*/ 	.byte	0x04, 0x12
        /*00e6*/ 	.short	(.L_39 - .L_38)
	.align		4
.L_38:
        /*00e8*/ 	.word	index@(_Z14softmax_kernelPfii)
        /*00ec*/ 	.word	0x00000000


	//----- nvinfo : EIATTR_MIN_STACK_SIZE
	.align		4
.L_39:
        /*00f0*/ 	.byte	0x04, 0x12
        /*00f2*/ 	.short	(.L_41 - .L_40)
	.align		4
.L_40:
        /*00f4*/ 	.word	index@(_Z12dgelu_kernelPfS_i)
        /*00f8*/ 	.word	0x00000000


	//----- nvinfo : EIATTR_MIN_STACK_SIZE
	.align		4
.L_41:
        /*00fc*/ 	.byte	0x04, 0x12
        /*00fe*/ 	.short	(.L_43 - .L_42)
	.align		4
.L_42:
        /*0100*/ 	.word	index@(_Z11gelu_kernelPfi)
        /*0104*/ 	.word	0x00000000


	//----- nvinfo : EIATTR_MIN_STACK_SIZE
	.align		4
.L_43:
        /*0108*/ 	.byte	0x04, 0x12
        /*010a*/ 	.short	(.L_45 - .L_44)
	.align		4
.L_44:
        /*010c*/ 	.word	index@(_Z18matmul_at_b_kernelPfS_S_iii)
        /*0110*/ 	.word	0x00000000


	//----- nvinfo : EIATTR_MIN_STACK_SIZE
	.align		4
.L_45:
        /*0114*/ 	.byte	0x04, 0x12
        /*0116*/ 	.short	(.L_47 - .L_46)
	.align		4
.L_46:
        /*0118*/ 	.word	index@(_Z18matmul_a_bt_kernelPfS_S_iii)
        /*011c*/ 	.word	0x00000000


	//----- nvinfo : EIATTR_MIN_STACK_SIZE
	.align		4
.L_47:
        /*0120*/ 	.byte	0x04, 0x12
        /*0122*/ 	.short	(.L_49 - .L_48)
	.align		4
.L_48:
        /*0124*/ 	.word	index@(_Z17matmul_a_b_kernelPfS_S_iii)
        /*0128*/ 	.word	0x00000000
.L_49:


//--------------------- .nv.compat                --------------------------
	.section	.nv.compat,"",@"SHT_CUDA_COMPAT_INFO"
	.align	4
        /*0000*/ 	.byte	0x02, 0x09, 0x00, 0x00, 0x02, 0x02, 0x01, 0x00, 0x02, 0x05, 0x05, 0x00, 0x03, 0x07, 0x01, 0x01
        /*0010*/ 	.byte	0x02, 0x03, 0x00, 0x00, 0x02, 0x06, 0x01, 0x00, 0x04, 0x0b, 0x08, 0x00, 0x01, 0x00, 0x00, 0x00
        /*0020*/ 	.byte	0x00, 0x00, 0x00, 0x00


//--------------------- .nv.info._Z25multiply_gradients_kernelPfS_i --------------------------
	.section	.nv.info._Z25multiply_gradients_kernelPfS_i,"",@"SHT_CUDA_INFO"
	.sectionflags	@""
	.align	4


	//----- nvinfo : EIATTR_CUDA_API_VERSION
	.align		4
        /*0000*/ 	.byte	0x04, 0x37
        /*0002*/ 	.short	(.L_51 - .L_50)
.L_50:
        /*0004*/ 	.word	0x00000082


	//----- nvinfo : EIATTR_KPARAM_INFO
	.align		4
.L_51:
        /*0008*/ 	.byte	0x04, 0x17
        /*000a*/ 	.short	(.L_53 - .L_52)
.L_52:
        /*000c*/ 	.word	0x00000000
        /*0010*/ 	.short	0x0002
        /*0012*/ 	.short	0x0010
        /*0014*/ 	.byte	0x00, 0xf0, 0x11, 0x00


	//----- nvinfo : EIATTR_KPARAM_INFO
	.align		4
.L_53:
        /*0018*/ 	.byte	0x04, 0x17
        /*001a*/ 	.short	(.L_55 - .L_54)
.L_54:
        /*001c*/ 	.word	0x00000000
        /*0020*/ 	.short	0x0001
        /*0022*/ 	.short	0x0008
        /*0024*/ 	.byte	0x00, 0xf5, 0x21, 0x00


	//----- nvinfo : EIATTR_KPARAM_INFO
	.align		4
.L_55:
        /*0028*/ 	.byte	0x04, 0x17
        /*002a*/ 	.short	(.L_57 - .L_56)
.L_56:
        /*002c*/ 	.word	0x00000000
        /*0030*/ 	.short	0x0000
        /*0032*/ 	.short	0x0000
        /*0034*/ 	.byte	0x00, 0xf5, 0x21, 0x00


	//----- nvinfo : EIATTR_SPARSE_MMA_MASK
	.align		4
.L_57:
        /*0038*/ 	.byte	0x03, 0x50
        /*003a*/ 	.short	0x0000


	//----- nvinfo : EIATTR_MAXREG_COUNT
	.align		4
        /*003c*/ 	.byte	0x03, 0x1b
        /*003e*/ 	.short	0x00ff


	//----- nvinfo : EIATTR_MERCURY_ISA_VERSION
	.align		4
        /*0040*/ 	.byte	0x03, 0x5f
        /*0042*/ 	.short	0x0101


	//----- nvinfo : EIATTR_VRC_CTA_INIT_COUNT
	.align		4
        /*0044*/ 	.byte	0x02, 0x4a
	.zero		1
	.zero		1


	//----- nvinfo : EIATTR_EXIT_INSTR_OFFSETS
	.align		4
        /*0048*/ 	.byte	0x04, 0x1c
        /*004a*/ 	.short	(.L_59 - .L_58)


	//   ....[0]....
.L_58:
        /*004c*/ 	.word	0x00000070


	//   ....[1]....
        /*0050*/ 	.word	0x00000110


	//----- nvinfo : EIATTR_CBANK_PARAM_SIZE
	.align		4
.L_59:
        /*0054*/ 	.byte	0x03, 0x19
        /*0056*/ 	.short	0x0014


	//----- nvinfo : EIATTR_PARAM_CBANK
	.align		4
        /*0058*/ 	.byte	0x04, 0x0a
        /*005a*/ 	.short	(.L_61 - .L_60)
	.align		4
.L_60:
        /*005c*/ 	.word	index@(.nv.constant0._Z25multiply_gradients_kernelPfS_i)
        /*0060*/ 	.short	0x0380
        /*0062*/ 	.short	0x0014


	//----- nvinfo : EIATTR_SW_WAR
	.align		4
.L_61:
        /*0064*/ 	.byte	0x04, 0x36
        /*0066*/ 	.short	(.L_63 - .L_62)
.L_62:
        /*0068*/ 	.word	0x00000008
.L_63:


//--------------------- .nv.info._Z15bias_add_kernelPfS_ii --------------------------
	.section	.nv.info._Z15bias_add_kernelPfS_ii,"",@"SHT_CUDA_INFO"
	.sectionflags	@""
	.align	4


	//----- nvinfo : EIATTR_CUDA_API_VERSION
	.align		4
        /*0000*/ 	.byte	0x04, 0x37
        /*0002*/ 	.short	(.L_65 - .L_64)
.L_64:
        /*0004*/ 	.word	0x00000082


	//----- nvinfo : EIATTR_KPARAM_INFO
	.align		4
.L_65:
        /*0008*/ 	.byte	0x04, 0x17
        /*000a*/ 	.short	(.L_67 - .L_66)
.L_66:
        /*000c*/ 	.word	0x00000000
        /*0010*/ 	.short	0x0003
        /*0012*/ 	.short	0x0014
        /*0014*/ 	.byte	0x00, 0xf0, 0x11, 0x00


	//----- nvinfo : EIATTR_KPARAM_INFO
	.align		4
.L_67:
        /*0018*/ 	.byte	0x04, 0x17
        /*001a*/ 	.short	(.L_69 - .L_68)
.L_68:
        /*001c*/ 	.word	0x00000000
        /*0020*/ 	.short	0x0002
        /*0022*/ 	.short	0x0010
        /*0024*/ 	.byte	0x00, 0xf0, 0x11, 0x00


	//----- nvinfo : EIATTR_KPARAM_INFO
	.align		4
.L_69:
        /*0028*/ 	.byte	0x04, 0x17
        /*002a*/ 	.short	(.L_71 - .L_70)
.L_70:
        /*002c*/ 	.word	0x00000000
        /*0030*/ 	.short	0x0001
        /*0032*/ 	.short	0x0008
        /*0034*/ 	.byte	0x00, 0xf5, 0x21, 0x00


	//----- nvinfo : EIATTR_KPARAM_INFO
	.align		4
.L_71:
        /*0038*/ 	.byte	0x04, 0x17
        /*003a*/ 	.short	(.L_73 - .L_72)
.L_72:
        /*003c*/ 	.word	0x00000000
        /*0040*/ 	.short	0x0000
        /*0042*/ 	.short	0x0000
        /*0044*/ 	.byte	0x00, 0xf5, 0x21, 0x00


	//----- nvinfo : EIATTR_SPARSE_MMA_MASK
	.align		4
.L_73:
        /*0048*/ 	.byte	0x03, 0x50
        /*004a*/ 	.short	0x0000


	//----- nvinfo : EIATTR_MAXREG_COUNT
	.align		4
        /*004c*/ 	.byte	0x03, 0x1b
        /*004e*/ 	.short	0x00ff


	//----- nvinfo : EIATTR_MERCURY_ISA_VERSION
	.align		4
        /*0050*/ 	.byte	0x03, 0x5f
        /*0052*/ 	.short	0x0101


	//----- nvinfo : EIATTR_VRC_CTA_INIT_COUNT
	.align		4
        /*0054*/ 	.byte	0x02, 0x4a
	.zero		1
	.zero		1


	//----- nvinfo : EIATTR_EXIT_INSTR_OFFSETS
	.align		4
        /*0058*/ 	.byte	0x04, 0x1c
        /*005a*/ 	.short	(.L_75 - .L_74)


	//   ....[0]....
.L_74:
        /*005c*/ 	.word	0x00000210


	//   ....[1]....
        /*0060*/ 	.word	0x00000310


	//----- nvinfo : EIATTR_CBANK_PARAM_SIZE
	.align		4
.L_75:
        /*0064*/ 	.byte	0x03, 0x19
        /*0066*/ 	.short	0x0018


	//----- nvinfo : EIATTR_PARAM_CBANK
	.align		4
        /*0068*/ 	.byte	0x04, 0x0a
        /*006a*/ 	.short	(.L_77 - .L_76)
	.align		4
.L_76:
        /*006c*/ 	.word	index@(.nv.constant0._Z15bias_add_kernelPfS_ii)
        /*0070*/ 	.short	0x0380
        /*0072*/ 	.short	0x0018


	//----- nvinfo : EIATTR_SW_WAR
	.align		4
.L_77:
        /*0074*/ 	.byte	0x04, 0x36
        /*0076*/ 	.short	(.L_79 - .L_78)
.L_78:
        /*0078*/ 	.word	0x00000008
.L_79:


//--------------------- .nv.info._Z14softmax_kernelPfii --------------------------
	.section	.nv.info._Z14softmax_kernelPfii,"",@"SHT_CUDA_INFO"
	.sectionflags	@""
	.align	4


	//----- nvinfo : EIATTR_CUDA_API_VERSION
	.align		4
        /*0000*/ 	.byte	0x04, 0x37
        /*0002*/ 	.short	(.L_81 - .L_80)
.L_80:
        /*0004*/ 	.word	0x00000082


	//----- nvinfo : EIATTR_KPARAM_INFO
	.align		4
.L_81:
        /*0008*/ 	.byte	0x04, 0x17
        /*000a*/ 	.short	(.L_83 - .L_82)
.L_82:
        /*000c*/ 	.word	0x00000000
        /*0010*/ 	.short	0x0002
        /*0012*/ 	.short	0x000c
        /*0014*/ 	.byte	0x00, 0xf0, 0x11, 0x00


	//----- nvinfo : EIATTR_KPARAM_INFO
	.align		4
.L_83:
        /*0018*/ 	.byte	0x04, 0x17
        /*001a*/ 	.short	(.L_85 - .L_84)
.L_84:
        /*001c*/ 	.word	0x00000000
        /*0020*/ 	.short	0x0001
        /*0022*/ 	.short	0x0008
        /*0024*/ 	.byte	0x00, 0xf0, 0x11, 0x00


	//----- nvinfo : EIATTR_KPARAM_INFO
	.align		4
.L_85:
        /*0028*/ 	.byte	0x04, 0x17
        /*002a*/ 	.short	(.L_87 - .L_86)
.L_86:
        /*002c*/ 	.word	0x00000000
        /*0030*/ 	.short	0x0000
        /*0032*/ 	.short	0x0000
        /*0034*/ 	.byte	0x00, 0xf5, 0x21, 0x00


	//----- nvinfo : EIATTR_SPARSE_MMA_MASK
	.align		4
.L_87:
        /*0038*/ 	.byte	0x03, 0x50
        /*003a*/ 	.short	0x0000


	//----- nvinfo : EIATTR_MAXREG_COUNT
	.align		4
        /*003c*/ 	.byte	0x03, 0x1b
        /*003e*/ 	.short	0x00ff


	//----- nvinfo : EIATTR_MERCURY_ISA_VERSION
	.align		4
        /*0040*/ 	.byte	0x03, 0x5f
        /*0042*/ 	.short	0x0101


	//----- nvinfo : EIATTR_VRC_CTA_INIT_COUNT
	.align		4
        /*0044*/ 	.byte	0x02, 0x4a
	.zero		1
	.zero		1


	//----- nvinfo : EIATTR_EXIT_INSTR_OFFSETS
	.align		4
        /*0048*/ 	.byte	0x04, 0x1c
        /*004a*/ 	.short	(.L_89 - .L_88)


	//   ....[0]....
.L_88:
        /*004c*/ 	.word	0x00000040


	//   ....[1]....
        /*0050*/ 	.word	0x000016e0


	//   ....[2]....
        /*0054*/ 	.word	0x00002610


	//   ....[3]....
        /*0058*/ 	.word	0x00002e00


	//   ....[4]....
        /*005c*/ 	.word	0x00003270


	//   ....[5]....
        /*0060*/ 	.word	0x000033f0


	//----- nvinfo : EIATTR_CRS_STACK_SIZE
	.align		4
.L_89:
        /*0064*/ 	.byte	0x04, 0x1e
        /*0066*/ 	.short	(.L_91 - .L_90)
.L_90:
        /*0068*/ 	.word	0x00000000


	//----- nvinfo : EIATTR_CBANK_PARAM_SIZE
	.align		4
.L_91:
        /*006c*/ 	.byte	0x03, 0x19
        /*006e*/ 	.short	0x0010


	//----- nvinfo : EIATTR_PARAM_CBANK
	.align		4
        /*0070*/ 	.byte	0x04, 0x0a
        /*0072*/ 	.short	(.L_93 - .L_92)
	.align		4
.L_92:
        /*0074*/ 	.word	index@(.nv.constant0._Z14softmax_kernelPfii)
        /*0078*/ 	.short	0x0380
        /*007a*/ 	.short	0x0010


	//----- nvinfo : EIATTR_SW_WAR
	.align		4
.L_93:
        /*007c*/ 	.byte	0x04, 0x36
        /*007e*/ 	.short	(.L_95 - .L_94)
.L_94:
        /*0080*/ 	.word	0x00000008
.L_95:


//--------------------- .nv.info._Z12dgelu_kernelPfS_i --------------------------
	.section	.nv.info._Z12dgelu_kernelPfS_i,"",@"SHT_CUDA_INFO"
	.sectionflags	@""
	.align	4


	//----- nvinfo : EIATTR_CUDA_API_VERSION
	.align		4
        /*0000*/ 	.byte	0x04, 0x37
        /*0002*/ 	.short	(.L_97 - .L_96)
.L_96:
        /*0004*/ 	.word	0x00000082


	//----- nvinfo : EIATTR_KPARAM_INFO
	.align		4
.L_97:
        /*0008*/ 	.byte	0x04, 0x17
        /*000a*/ 	.short	(.L_99 - .L_98)
.L_98:
        /*000c*/ 	.word	0x00000000
        /*0010*/ 	.short	0x0002
        /*0012*/ 	.short	0x0010
        /*0014*/ 	.byte	0x00, 0xf0, 0x11, 0x00


	//----- nvinfo : EIATTR_KPARAM_INFO
	.align		4
.L_99:
        /*0018*/ 	.byte	0x04, 0x17
        /*001a*/ 	.short	(.L_101 - .L_100)
.L_100:
        /*001c*/ 	.word	0x00000000
        /*0020*/ 	.short	0x0001
        /*0022*/ 	.short	0x0008
        /*0024*/ 	.byte	0x00, 0xf5, 0x21, 0x00


	//----- nvinfo : EIATTR_KPARAM_INFO
	.align		4
.L_101:
        /*0028*/ 	.byte	0x04, 0x17
        /*002a*/ 	.short	(.L_103 - .L_102)
.L_102:
        /*002c*/ 	.word	0x00000000
        /*0030*/ 	.short	0x0000
        /*0032*/ 	.short	0x0000
        /*0034*/ 	.byte	0x00, 0xf5, 0x21, 0x00


	//----- nvinfo : EIATTR_SPARSE_MMA_MASK
	.align		4
.L_103:
        /*0038*/ 	.byte	0x03, 0x50
        /*003a*/ 	.short	0x0000


	//----- nvinfo : EIATTR_MAXREG_COUNT
	.align		4
        /*003c*/ 	.byte	0x03, 0x1b
        /*003e*/ 	.short	0x00ff


	//----- nvinfo : EIATTR_MERCURY_ISA_VERSION
	.align		4
        /*0040*/ 	.byte	0x03, 0x5f
        /*0042*/ 	.short	0x0101


	//----- nvinfo : EIATTR_VRC_CTA_INIT_COUNT
	.align		4
        /*0044*/ 	.byte	0x02, 0x4a
	.zero		1
	.zero		1


	//----- nvinfo : EIATTR_EXIT_INSTR_OFFSETS
	.align		4
        /*0048*/ 	.byte	0x04, 0x1c
        /*004a*/ 	.short	(.L_105 - .L_104)


	//   ....[0]....
.L_104:
        /*004c*/ 	.word	0x00000070


	//   ....[1]....
        /*0050*/ 	.word	0x00000340


	//----- nvinfo : EIATTR_CBANK_PARAM_SIZE
	.align		4
.L_105:
        /*0054*/ 	.byte	0x03, 0x19
        /*0056*/ 	.short	0x0014


	//----- nvinfo : EIATTR_PARAM_CBANK
	.align		4
        /*0058*/ 	.byte	0x04, 0x0a
        /*005a*/ 	.short	(.L_107 - .L_106)
	.align		4
.L_106:
        /*005c*/ 	.word	index@(.nv.constant0._Z12dgelu_kernelPfS_i)
        /*0060*/ 	.short	0x0380
        /*0062*/ 	.short	0x0014


	//----- nvinfo : EIATTR_SW_WAR
	.align		4
.L_107:
        /*0064*/ 	.byte	0x04, 0x36
        /*0066*/ 	.short	(.L_109 - .L_108)
.L_108:
        /*0068*/ 	.word	0x00000008
.L_109:


//--------------------- .nv.info._Z11gelu_kernelPfi --------------------------
	.section	.nv.info._Z11gelu_kernelPfi,"",@"SHT_CUDA_INFO"
	.sectionflags	@""
	.align	4


	//----- nvinfo : EIATTR_CUDA_API_VERSION
	.align		4
        /*0000*/ 	.byte	0x04, 0x37
        /*0002*/ 	.short	(.L_111 - .L_110)
.L_110:
        /*0004*/ 	.word	0x00000082


	//----- nvinfo : EIATTR_KPARAM_INFO
	.align		4
.L_111:
        /*0008*/ 	.byte	0x04, 0x17
        /*000a*/ 	.short	(.L_113 - .L_112)
.L_112:
        /*000c*/ 	.word	0x00000000
        /*0010*/ 	.short	0x0001
        /*0012*/ 	.short	0x0008
        /*0014*/ 	.byte	0x00, 0xf0, 0x11, 0x00


	//----- nvinfo : EIATTR_KPARAM_INFO
	.align		4
.L_113:
        /*0018*/ 	.byte	0x04, 0x17
        /*001a*/ 	.short	(.L_115 - .L_114)
.L_114:
        /*001c*/ 	.word	0x00000000
        /*0020*/ 	.short	0x0000
        /*0022*/ 	.short	0x0000
        /*0024*/ 	.byte	0x00, 0xf5, 0x21, 0x00


	//----- nvinfo : EIATTR_SPARSE_MMA_MASK
	.align		4
.L_115:
        /*0028*/ 	.byte	0x03, 0x50
        /*002a*/ 	.short	0x0000


	//----- nvinfo : EIATTR_MAXREG_COUNT
	.align		4
        /*002c*/ 	.byte	0x03, 0x1b
        /*002e*/ 	.short	0x00ff


	//----- nvinfo : EIATTR_MERCURY_ISA_VERSION
	.align		4
        /*0030*/ 	.byte	0x03, 0x5f
        /*0032*/ 	.short	0x0101


	//----- nvinfo : EIATTR_VRC_CTA_INIT_COUNT
	.align		4
        /*0034*/ 	.byte	0x02, 0x4a
	.zero		1
	.zero		1


	//----- nvinfo : EIATTR_EXIT_INSTR_OFFSETS
	.align		4
        /*0038*/ 	.byte	0x04, 0x1c
        /*003a*/ 	.short	(.L_117 - .L_116)


	//   ....[0]....
.L_116:
        /*003c*/ 	.word	0x00000070


	//   ....[1]....
        /*0040*/ 	.word	0x00000250


	//----- nvinfo : EIATTR_CBANK_PARAM_SIZE
	.align		4
.L_117:
        /*0044*/ 	.byte	0x03, 0x19
        /*0046*/ 	.short	0x000c


	//----- nvinfo : EIATTR_PARAM_CBANK
	.align		4
        /*0048*/ 	.byte	0x04, 0x0a
        /*004a*/ 	.short	(.L_119 - .L_118)
	.align		4
.L_118:
        /*004c*/ 	.word	index@(.nv.constant0._Z11gelu_kernelPfi)
        /*0050*/ 	.short	0x0380
        /*0052*/ 	.short	0x000c


	//----- nvinfo : EIATTR_SW_WAR
	.align		4
.L_119:
        /*0054*/ 	.byte	0x04, 0x36
        /*0056*/ 	.short	(.L_121 - .L_120)
.L_120:
        /*0058*/ 	.word	0x00000008
.L_121:


//--------------------- .nv.info._Z18matmul_at_b_kernelPfS_S_iii --------------------------
	.section	.nv.info._Z18matmul_at_b_kernelPfS_S_iii,"",@"SHT_CUDA_INFO"
	.sectionflags	@""
	.align	4


	//----- nvinfo : EIATTR_CUDA_API_VERSION
	.align		4
        /*0000*/ 	.byte	0x04, 0x37
        /*0002*/ 	.short	(.L_123 - .L_122)
.L_122:
        /*0004*/ 	.word	0x00000082


	//----- nvinfo : EIATTR_KPARAM_INFO
	.align		4
.L_123:
        /*0008*/ 	.byte	0x04, 0x17
        /*000a*/ 	.short	(.L_125 - .L_124)
.L_124:
        /*000c*/ 	.word	0x00000000
        /*0010*/ 	.short	0x0005
        /*0012*/ 	.short	0x0020
        /*0014*/ 	.byte	0x00, 0xf0, 0x11, 0x00


	//----- nvinfo : EIATTR_KPARAM_INFO
	.align		4
.L_125:
        /*0018*/ 	.byte	0x04, 0x17
        /*001a*/ 	.short	(.L_127 - .L_126)
.L_126:
        /*001c*/ 	.word	0x00000000
        /*0020*/ 	.short	0x0004
        /*0022*/ 	.short	0x001c
        /*0024*/ 	.byte	0x00, 0xf0, 0x11, 0x00


	//----- nvinfo : EIATTR_KPARAM_INFO
	.align		4
.L_127:
        /*0028*/ 	.byte	0x04, 0x17
        /*002a*/ 	.short	(.L_129 - .L_128)
.L_128:
        /*002c*/ 	.word	0x00000000
        /*0030*/ 	.short	0x0003
        /*0032*/ 	.short	0x0018
        /*0034*/ 	.byte	0x00, 0xf0, 0x11, 0x00


	//----- nvinfo : EIATTR_KPARAM_INFO
	.align		4
.L_129:
        /*0038*/ 	.byte	0x04, 0x17
        /*003a*/ 	.short	(.L_131 - .L_130)
.L_130:
        /*003c*/ 	.word	0x00000000
        /*0040*/ 	.short	0x0002
        /*0042*/ 	.short	0x0010
        /*0044*/ 	.byte	0x00, 0xf5, 0x21, 0x00


	//----- nvinfo : EIATTR_KPARAM_INFO
	.align		4
.L_131:
        /*0048*/ 	.byte	0x04, 0x17
        /*004a*/ 	.short	(.L_133 - .L_132)
.L_132:
        /*004c*/ 	.word	0x00000000
        /*0050*/ 	.short	0x0001
        /*0052*/ 	.short	0x0008
        /*0054*/ 	.byte	0x00, 0xf5, 0x21, 0x00


	//----- nvinfo : EIATTR_KPARAM_INFO
	.align		4
.L_133:
        /*0058*/ 	.byte	0x04, 0x17
        /*005a*/ 	.short	(.L_135 - .L_134)
.L_134:
        /*005c*/ 	.word	0x00000000
        /*0060*/ 	.short	0x0000
        /*0062*/ 	.short	0x0000
        /*0064*/ 	.byte	0x00, 0xf5, 0x21, 0x00


	//----- nvinfo : EIATTR_SPARSE_MMA_MASK
	.align		4
.L_135:
        /*0068*/ 	.byte	0x03, 0x50
        /*006a*/ 	.short	0x0000


	//----- nvinfo : EIATTR_MAXREG_COUNT
	.align		4
        /*006c*/ 	.byte	0x03, 0x1b
        /*006e*/ 	.short	0x00ff


	//----- nvinfo : EIATTR_MERCURY_ISA_VERSION
	.align		4
        /*0070*/ 	.byte	0x03, 0x5f
        /*0072*/ 	.short	0x0101


	//----- nvinfo : EIATTR_VRC_CTA_INIT_COUNT
	.align		4
        /*0074*/ 	.byte	0x02, 0x4a
	.zero		1
	.zero		1


	//----- nvinfo : EIATTR_EXIT_INSTR_OFFSETS
	.align		4
        /*0078*/ 	.byte	0x04, 0x1c
        /*007a*/ 	.short	(.L_137 - .L_136)


	//   ....[0]....
.L_136:
        /*007c*/ 	.word	0x000000d0


	//   ....[1]....
        /*0080*/ 	.word	0x000008b0


	//----- nvinfo : EIATTR_CBANK_PARAM_SIZE
	.align		4
.L_137:
        /*0084*/ 	.byte	0x03, 0x19
        /*0086*/ 	.short	0x0024


	//----- nvinfo : EIATTR_PARAM_CBANK
	.align		4
        /*0088*/ 	.byte	0x04, 0x0a
        /*008a*/ 	.short	(.L_139 - .L_138)
	.align		4
.L_138:
        /*008c*/ 	.word	index@(.nv.constant0._Z18matmul_at_b_kernelPfS_S_iii)
        /*0090*/ 	.short	0x0380
        /*0092*/ 	.short	0x0024


	//----- nvinfo : EIATTR_SW_WAR
	.align		4
.L_139:
        /*0094*/ 	.byte	0x04, 0x36
        /*0096*/ 	.short	(.L_141 - .L_140)
.L_140:
        /*0098*/ 	.word	0x00000008
.L_141:


//--------------------- .nv.info._Z18matmul_a_bt_kernelPfS_S_iii --------------------------
	.section	.nv.info._Z18matmul_a_bt_kernelPfS_S_iii,"",@"SHT_CUDA_INFO"
	.sectionflags	@""
	.align	4


	//----- nvinfo : EIATTR_CUDA_API_VERSION
	.align		4
        /*0000*/ 	.byte	0x04, 0x37
        /*0002*/ 	.short	(.L_143 - .L_142)
.L_142:
        /*0004*/ 	.word	0x00000082


	//----- nvinfo : EIATTR_KPARAM_INFO
	.align		4
.L_143:
        /*0008*/ 	.byte	0x04, 0x17
        /*000a*/ 	.short	(.L_145 - .L_144)
.L_144:
        /*000c*/ 	.word	0x00000000
        /*0010*/ 	.short	0x0005
        /*0012*/ 	.short	0x0020
        /*0014*/ 	.byte	0x00, 0xf0, 0x11, 0x00


	//----- nvinfo : EIATTR_KPARAM_INFO
	.align		4
.L_145:
        /*0018*/ 	.byte	0x04, 0x17
        /*001a*/ 	.short	(.L_147 - .L_146)
.L_146:
        /*001c*/ 	.word	0x00000000
        /*0020*/ 	.short	0x0004
        /*0022*/ 	.short	0x001c
        /*0024*/ 	.byte	0x00, 0xf0, 0x11, 0x00


	//----- nvinfo : EIATTR_KPARAM_INFO
	.align		4
.L_147:
        /*0028*/ 	.byte	0x04, 0x17
        /*002a*/ 	.short	(.L_149 - .L_148)
.L_148:
        /*002c*/ 	.word	0x00000000
        /*0030*/ 	.short	0x0003
        /*0032*/ 	.short	0x0018
        /*0034*/ 	.byte	0x00, 0xf0, 0x11, 0x00


	//----- nvinfo : EIATTR_KPARAM_INFO
	.align		4
.L_149:
        /*0038*/ 	.byte	0x04, 0x17
        /*003a*/ 	.short	(.L_151 - .L_150)
.L_150:
        /*003c*/ 	.word	0x00000000
        /*0040*/ 	.short	0x0002
        /*0042*/ 	.short	0x0010
        /*0044*/ 	.byte	0x00, 0xf5, 0x21, 0x00


	//----- nvinfo : EIATTR_KPARAM_INFO
	.align		4
.L_151:
        /*0048*/ 	.byte	0x04, 0x17
        /*004a*/ 	.short	(.L_153 - .L_152)
.L_152:
        /*004c*/ 	.word	0x00000000
        /*0050*/ 	.short	0x0001
        /*0052*/ 	.short	0x0008
        /*0054*/ 	.byte	0x00, 0xf5, 0x21, 0x00


	//----- nvinfo : EIATTR_KPARAM_INFO
	.align		4
.L_153:
        /*0058*/ 	.byte	0x04, 0x17
        /*005a*/ 	.short	(.L_155 - .L_154)
.L_154:
        /*005c*/ 	.word	0x00000000
        /*0060*/ 	.short	0x0000
        /*0062*/ 	.short	0x0000
        /*0064*/ 	.byte	0x00, 0xf5, 0x21, 0x00


	//----- nvinfo : EIATTR_SPARSE_MMA_MASK
	.align		4
.L_155:
        /*0068*/ 	.byte	0x03, 0x50
        /*006a*/ 	.short	0x0000


	//----- nvinfo : EIATTR_MAXREG_COUNT
	.align		4
        /*006c*/ 	.byte	0x03, 0x1b
        /*006e*/ 	.short	0x00ff


	//----- nvinfo : EIATTR_MERCURY_ISA_VERSION
	.align		4
        /*0070*/ 	.byte	0x03, 0x5f
        /*0072*/ 	.short	0x0101


	//----- nvinfo : EIATTR_VRC_CTA_INIT_COUNT
	.align		4
        /*0074*/ 	.byte	0x02, 0x4a
	.zero		1
	.zero		1


	//----- nvinfo : EIATTR_EXIT_INSTR_OFFSETS
	.align		4
        /*0078*/ 	.byte	0x04, 0x1c
        /*007a*/ 	.short	(.L_157 - .L_156)


	//   ....[0]....
.L_156:
        /*007c*/ 	.word	0x000000d0


	//   ....[1]....
        /*0080*/ 	.word	0x00000be0


	//----- nvinfo : EIATTR_CBANK_PARAM_SIZE
	.align		4
.L_157:
        /*0084*/ 	.byte	0x03, 0x19
        /*0086*/ 	.short	0x0024


	//----- nvinfo : EIATTR_PARAM_CBANK
	.align		4
        /*0088*/ 	.byte	0x04, 0x0a
        /*008a*/ 	.short	(.L_159 - .L_158)
	.align		4
.L_158:
        /*008c*/ 	.word	index@(.nv.constant0._Z18matmul_a_bt_kernelPfS_S_iii)
        /*0090*/ 	.short	0x0380
        /*0092*/ 	.short	0x0024


	//----- nvinfo : EIATTR_SW_WAR
	.align		4
.L_159:
        /*0094*/ 	.byte	0x04, 0x36
        /*0096*/ 	.short	(.L_161 - .L_160)
.L_160:
        /*0098*/ 	.word	0x00000008
.L_161:


//--------------------- .nv.info._Z17matmul_a_b_kernelPfS_S_iii --------------------------
	.section	.nv.info._Z17matmul_a_b_kernelPfS_S_iii,"",@"SHT_CUDA_INFO"
	.sectionflags	@""
	.align	4


	//----- nvinfo : EIATTR_CUDA_API_VERSION
	.align		4
        /*0000*/ 	.byte	0x04, 0x37
        /*0002*/ 	.short	(.L_163 - .L_162)
.L_162:
        /*0004*/ 	.word	0x00000082


	//----- nvinfo : EIATTR_KPARAM_INFO
	.align		4
.L_163:
        /*0008*/ 	.byte	0x04, 0x17
        /*000a*/ 	.short	(.L_165 - .L_164)
.L_164:
        /*000c*/ 	.word	0x00000000
        /*0010*/ 	.short	0x0005
        /*0012*/ 	.short	0x0020
        /*0014*/ 	.byte	0x00, 0xf0, 0x11, 0x00


	//----- nvinfo : EIATTR_KPARAM_INFO
	.align		4
.L_165:
        /*0018*/ 	.byte	0x04, 0x17
        /*001a*/ 	.short	(.L_167 - .L_166)
.L_166:
        /*001c*/ 	.word	0x00000000
        /*0020*/ 	.short	0x0004
        /*0022*/ 	.short	0x001c
        /*0024*/ 	.byte	0x00, 0xf0, 0x11, 0x00


	//----- nvinfo : EIATTR_KPARAM_INFO
	.align		4
.L_167:
        /*0028*/ 	.byte	0x04, 0x17
        /*002a*/ 	.short	(.L_169 - .L_168)
.L_168:
        /*002c*/ 	.word	0x00000000
        /*0030*/ 	.short	0x0003
        /*0032*/ 	.short	0x0018
        /*0034*/ 	.byte	0x00, 0xf0, 0x11, 0x00


	//----- nvinfo : EIATTR_KPARAM_INFO
	.align		4
.L_169:
        /*0038*/ 	.byte	0x04, 0x17
        /*003a*/ 	.short	(.L_171 - .L_170)
.L_170:
        /*003c*/ 	.word	0x00000000
        /*0040*/ 	.short	0x0002
        /*0042*/ 	.short	0x0010
        /*0044*/ 	.byte	0x00, 0xf5, 0x21, 0x00


	//----- nvinfo : EIATTR_KPARAM_INFO
	.align		4
.L_171:
        /*0048*/ 	.byte	0x04, 0x17
        /*004a*/ 	.short	(.L_173 - .L_172)
.L_172:
        /*004c*/ 	.word	0x00000000
        /*0050*/ 	.short	0x0001
        /*0052*/ 	.short	0x0008
        /*0054*/ 	.byte	0x00, 0xf5, 0x21, 0x00


	//----- nvinfo : EIATTR_KPARAM_INFO
	.align		4
.L_173:
        /*0058*/ 	.byte	0x04, 0x17
        /*005a*/ 	.short	(.L_175 - .L_174)
.L_174:
        /*005c*/ 	.word	0x00000000
        /*0060*/ 	.short	0x0000
        /*0062*/ 	.short	0x0000
        /*0064*/ 	.byte	0x00, 0xf5, 0x21, 0x00


	//----- nvinfo : EIATTR_SPARSE_MMA_MASK
	.align		4
.L_175:
        /*0068*/ 	.byte	0x03, 0x50
        /*006a*/ 	.short	0x0000


	//----- nvinfo : EIATTR_MAXREG_COUNT
	.align		4
        /*006c*/ 	.byte	0x03, 0x1b
        /*006e*/ 	.short	0x00ff


	//----- nvinfo : EIATTR_MERCURY_ISA_VERSION
	.align		4
        /*0070*/ 	.byte	0x03, 0x5f
        /*0072*/ 	.short	0x0101


	//----- nvinfo : EIATTR_VRC_CTA_INIT_COUNT
	.align		4
        /*0074*/ 	.byte	0x02, 0x4a
	.zero		1
	.zero		1


	//----- nvinfo : EIATTR_EXIT_INSTR_OFFSETS
	.align		4
        /*0078*/ 	.byte	0x04, 0x1c
        /*007a*/ 	.short	(.L_177 - .L_176)


	//   ....[0]....
.L_176:
        /*007c*/ 	.word	0x000000d0


	//   ....[1]....
        /*0080*/ 	.word	0x000008f0


	//----- nvinfo : EIATTR_CBANK_PARAM_SIZE
	.align		4
.L_177:
        /*0084*/ 	.byte	0x03, 0x19
        /*0086*/ 	.short	0x0024


	//----- nvinfo : EIATTR_PARAM_CBANK
	.align		4
        /*0088*/ 	.byte	0x04, 0x0a
        /*008a*/ 	.short	(.L_179 - .L_178)
	.align		4
.L_178:
        /*008c*/ 	.word	index@(.nv.constant0._Z17matmul_a_b_kernelPfS_S_iii)
        /*0090*/ 	.short	0x0380
        /*0092*/ 	.short	0x0024


	//----- nvinfo : EIATTR_SW_WAR
	.align		4
.L_179:
        /*0094*/ 	.byte	0x04, 0x36
        /*0096*/ 	.short	(.L_181 - .L_180)
.L_180:
        /*0098*/ 	.word	0x00000008
.L_181:


//--------------------- .nv.callgraph             --------------------------
	.section	.nv.callgraph,"",@"SHT_CUDA_CALLGRAPH"
	.align	4
	.sectionentsize	8
	.align		4
        /*0000*/ 	.word	0x00000000
	.align		4
        /*0004*/ 	.word	0xffffffff
	.align		4
        /*0008*/ 	.word	0x00000000
	.align		4
        /*000c*/ 	.word	0xfffffffe
	.align		4
        /*0010*/ 	.word	0x00000000
	.align		4
        /*0014*/ 	.word	0xfffffffd
	.align		4
        /*0018*/ 	.word	0x00000000
	.align		4
        /*001c*/ 	.word	0xfffffffc


//--------------------- .text._Z25multiply_gradients_kernelPfS_i --------------------------
	.section	.text._Z25multiply_gradients_kernelPfS_i,"ax",@progbits
	.align	128
        .global         _Z25multiply_gradients_kernelPfS_i
        .type           _Z25multiply_gradients_kernelPfS_i,@function
        .size           _Z25multiply_gradients_kernelPfS_i,(.L_x_76 - _Z25multiply_gradients_kernelPfS_i)
        .other          _Z25multiply_gradients_kernelPfS_i,@"STO_CUDA_ENTRY STV_DEFAULT"
_Z25multiply_gradients_kernelPfS_i:
.text._Z25multiply_gradients_kernelPfS_i:
[----:B------:R-:W-:Y:S01]  /*0000*/  LDC R1, c[0x0][0x37c] ;  /* 0x0000df00ff017b82 */ /* 0x000fe20000000800 */
[----:B------:R-:W0:Y:S07]  /*0010*/  S2R R0, SR_TID.X ;  /* 0x0000000000007919 */ /* 0x000e2e0000002100 */
[----:B------:R-:W0:Y:S01]  /*0020*/  S2UR UR4, SR_CTAID.X ;  /* 0x00000000000479c3 */ /* 0x000e220000002500 */
[----:B------:R-:W1:Y:S07]  /*0030*/  LDCU UR5, c[0x0][0x390] ;  /* 0x00007200ff0577ac */ /* 0x000e6e0008000800 */
[----:B------:R-:W0:Y:S02]  /*0040*/  LDC R7, c[0x0][0x360] ;  /* 0x0000d800ff077b82 */ /* 0x000e240000000800 */
[----:B0-----:R-:W-:-:S05]  /*0050*/  IMAD R7, R7, UR4, R0 ;  /* 0x0000000407077c24 */ /* 0x001fca000f8e0200 */
[----:B-1----:R-:W-:-:S13]  /*0060*/  ISETP.GE.AND P0, PT, R7, UR5, PT ;  /* 0x0000000507007c0c */ /* 0x002fda000bf06270 */
[----:B------:R-:W-:Y:S05]  /*0070*/  @P0 EXIT ;  /* 0x000000000000094d */ /* 0x000fea0003800000 */
[----:B------:R-:W0:Y:S01]  /*0080*/  LDC.64 R2, c[0x0][0x388] ;  /* 0x0000e200ff027b82 */ /* 0x000e220000000a00 */
[----:B------:R-:W1:Y:S07]  /*0090*/  LDCU.64 UR4, c[0x0][0x358] ;  /* 0x00006b00ff0477ac */ /* 0x000e6e0008000a00 */
[----:B------:R-:W2:Y:S01]  /*00a0*/  LDC.64 R4, c[0x0][0x380] ;  /* 0x0000e000ff047b82 */ /* 0x000ea20000000a00 */
[----:B0-----:R-:W-:-:S06]  /*00b0*/  IMAD.WIDE R2, R7, 0x4, R2 ;  /* 0x0000000407027825 */ /* 0x001fcc00078e0202 */
[----:B-1----:R-:W3:Y:S01]  /*00c0*/  LDG.E R2, desc[UR4][R2.64] ;  /* 0x0000000402027981 */ /* 0x002ee2000c1e1900 */
[----:B--2---:R-:W-:-:S05]  /*00d0*/  IMAD.WIDE R4, R7, 0x4, R4 ;  /* 0x0000000407047825 */ /* 0x004fca00078e0204 */
[----:B------:R-:W3:Y:S02]  /*00e0*/  LDG.E R7, desc[UR4][R4.64] ;  /* 0x0000000404077981 */ /* 0x000ee4000c1e1900 */
[----:B---3--:R-:W-:-:S05]  /*00f0*/  FMUL R7, R2, R7 ;  /* 0x0000000702077220 */ /* 0x008fca0000400000 */
[----:B------:R-:W-:Y:S01]  /*0100*/  STG.E desc[UR4][R4.64], R7 ;  /* 0x0000000704007986 */ /* 0x000fe2000c101904 */
[----:B------:R-:W-:Y:S05]  /*0110*/  EXIT ;  /* 0x000000000000794d */ /* 0x000fea0003800000 */
.L_x_0:
[----:B------:R-:W-:-:S00]  /*0120*/  BRA `(.L_x_0) ;  /* 0xfffffffc00fc7947 */ /* 0x000fc0000383ffff */
[----:B------:R-:W-:-:S00]  /*0130*/  NOP ;  /* 0x0000000000007918 */ /* 0x000fc00000000000 */
        /* <DEDUP_REMOVED lines=12> */
.L_x_76:


//--------------------- .text._Z15bias_add_kernelPfS_ii --------------------------
	.section	.text._Z15bias_add_kernelPfS_ii,"ax",@progbits
	.align	128
        .global         _Z15bias_add_kernelPfS_ii
        .type           _Z15bias_add_kernelPfS_ii,@function
        .size           _Z15bias_add_kernelPfS_ii,(.L_x_77 - _Z15bias_add_kernelPfS_ii)
        .other          _Z15bias_add_kernelPfS_ii,@"STO_CUDA_ENTRY STV_DEFAULT"
_Z15bias_add_kernelPfS_ii:
.text._Z15bias_add_kernelPfS_ii:
[----:B------:R-:W-:Y:S08]  /*0000*/  LDC R1, c[0x0][0x37c] ;  /* 0x0000df00ff017b82 */ /* 0x000ff00000000800 */
[----:B------:R-:W0:Y:S01]  /*0010*/  LDC R8, c[0x0][0x394] ;  /* 0x0000e500ff087b82 */ /* 0x000e220000000800 */
[----:B------:R-:W1:Y:S07]  /*0020*/  S2R R4, SR_TID.X ;  /* 0x0000000000047919 */ /* 0x000e6e0000002100 */
[----:B------:R-:W1:Y:S08]  /*0030*/  S2UR UR4, SR_CTAID.X ;  /* 0x00000000000479c3 */ /* 0x000e700000002500 */
[----:B------:R-:W1:Y:S01]  /*0040*/  LDC R7, c[0x0][0x360] ;  /* 0x0000d800ff077b82 */ /* 0x000e620000000800 */
[----:B0-----:R-:W-:-:S04]  /*0050*/  IABS R9, R8 ;  /* 0x0000000800097213 */ /* 0x001fc80000000000 */
[----:B------:R-:W0:Y:S01]  /*0060*/  I2F.RP R0, R9 ;  /* 0x0000000900007306 */ /* 0x000e220000209400 */
[----:B-1----:R-:W-:Y:S01]  /*0070*/  IMAD R7, R7, UR4, R4 ;  /* 0x0000000407077c24 */ /* 0x002fe2000f8e0204 */
[----:B------:R-:W1:Y:S06]  /*0080*/  LDCU UR4, c[0x0][0x390] ;  /* 0x00007200ff0477ac */ /* 0x000e6c0008000800 */
[----:B0-----:R-:W0:Y:S02]  /*0090*/  MUFU.RCP R0, R0 ;  /* 0x0000000000007308 */ /* 0x001e240000001000 */
[----:B0-----:R-:W-:Y:S01]  /*00a0*/  VIADD R2, R0, 0xffffffe ;  /* 0x0ffffffe00027836 */ /* 0x001fe20000000000 */
[----:B------:R-:W-:-:S05]  /*00b0*/  IABS R0, R7 ;  /* 0x0000000700007213 */ /* 0x000fca0000000000 */
[----:B------:R0:W2:Y:S02]  /*00c0*/  F2I.FTZ.U32.TRUNC.NTZ R3, R2 ;  /* 0x0000000200037305 */ /* 0x0000a4000021f000 */
[----:B0-----:R-:W-:Y:S02]  /*00d0*/  IMAD.MOV.U32 R2, RZ, RZ, RZ ;  /* 0x000000ffff027224 */ /* 0x001fe400078e00ff */
[----:B--2---:R-:W-:-:S04]  /*00e0*/  IMAD.MOV R6, RZ, RZ, -R3 ;  /* 0x000000ffff067224 */ /* 0x004fc800078e0a03 */
[----:B------:R-:W-:Y:S01]  /*00f0*/  IMAD R5, R6, R9, RZ ;  /* 0x0000000906057224 */ /* 0x000fe200078e02ff */
[----:B------:R-:W-:-:S03]  /*0100*/  LOP3.LUT R6, RZ, R8, RZ, 0x33, !PT ;  /* 0x00000008ff067212 */ /* 0x000fc600078e33ff */
[----:B------:R-:W-:Y:S01]  /*0110*/  IMAD.HI.U32 R3, R3, R5, R2 ;  /* 0x0000000503037227 */ /* 0x000fe200078e0002 */
[----:B------:R-:W-:-:S04]  /*0120*/  LOP3.LUT R2, R7, R8, RZ, 0x3c, !PT ;  /* 0x0000000807027212 */ /* 0x000fc800078e3cff */
[----:B------:R-:W-:Y:S01]  /*0130*/  ISETP.GE.AND P0, PT, R2, RZ, PT ;  /* 0x000000ff0200720c */ /* 0x000fe20003f06270 */
[----:B------:R-:W-:-:S05]  /*0140*/  IMAD.HI.U32 R3, R3, R0, RZ ;  /* 0x0000000003037227 */ /* 0x000fca00078e00ff */
[----:B------:R-:W-:-:S05]  /*0150*/  IADD3 R4, PT, PT, -R3, RZ, RZ ;  /* 0x000000ff03047210 */ /* 0x000fca0007ffe1ff */
[----:B------:R-:W-:-:S05]  /*0160*/  IMAD R0, R9, R4, R0 ;  /* 0x0000000409007224 */ /* 0x000fca00078e0200 */
[----:B------:R-:W-:-:S13]  /*0170*/  ISETP.GT.U32.AND P2, PT, R9, R0, PT ;  /* 0x000000000900720c */ /* 0x000fda0003f44070 */
[----:B------:R-:W-:Y:S02]  /*0180*/  @!P2 IMAD.IADD R0, R0, 0x1, -R9 ;  /* 0x000000010000a824 */ /* 0x000fe400078e0a09 */
[----:B------:R-:W-:-:S03]  /*0190*/  @!P2 VIADD R3, R3, 0x1 ;  /* 0x000000010303a836 */ /* 0x000fc60000000000 */
[----:B------:R-:W-:-:S13]  /*01a0*/  ISETP.GE.U32.AND P1, PT, R0, R9, PT ;  /* 0x000000090000720c */ /* 0x000fda0003f26070 */
[----:B------:R-:W-:Y:S02]  /*01b0*/  @P1 IADD3 R3, PT, PT, R3, 0x1, RZ ;  /* 0x0000000103031810 */ /* 0x000fe40007ffe0ff */
[----:B------:R-:W-:-:S03]  /*01c0*/  ISETP.NE.AND P1, PT, R8, RZ, PT ;  /* 0x000000ff0800720c */ /* 0x000fc60003f25270 */
[----:B------:R-:W-:-:S05]  /*01d0*/  @!P0 IMAD.MOV R3, RZ, RZ, -R3 ;  /* 0x000000ffff038224 */ /* 0x000fca00078e0a03 */
[----:B------:R-:W-:-:S04]  /*01e0*/  SEL R3, R6, R3, !P1 ;  /* 0x0000000306037207 */ /* 0x000fc80004800000 */
[----:B-1----:R-:W-:-:S04]  /*01f0*/  ISETP.GE.AND P0, PT, R3, UR4, PT ;  /* 0x0000000403007c0c */ /* 0x002fc8000bf06270 */
[----:B------:R-:W-:-:S13]  /*0200*/  ISETP.LT.OR P0, PT, R8, RZ, P0 ;  /* 0x000000ff0800720c */ /* 0x000fda0000701670 */
[----:B------:R-:W-:Y:S05]  /*0210*/  @P0 EXIT ;  /* 0x000000000000094d */ /* 0x000fea0003800000 */
[----:B------:R-:W0:Y:S01]  /*0220*/  LDC.64 R2, c[0x0][0x388] ;  /* 0x0000e200ff027b82 */ /* 0x000e220000000a00 */
[----:B------:R-:W-:Y:S01]  /*0230*/  ISETP.GE.AND P2, PT, R7, RZ, PT ;  /* 0x000000ff0700720c */ /* 0x000fe20003f46270 */
[----:B------:R-:W1:Y:S01]  /*0240*/  LDCU.64 UR4, c[0x0][0x358] ;  /* 0x00006b00ff0477ac */ /* 0x000e620008000a00 */
[----:B------:R-:W-:Y:S01]  /*0250*/  ISETP.GT.U32.AND P0, PT, R9, R0, PT ;  /* 0x000000000900720c */ /* 0x000fe20003f04070 */
[----:B------:R-:W-:-:S04]  /*0260*/  IMAD.IADD R9, R0, 0x1, -R9 ;  /* 0x0000000100097824 */ /* 0x000fc800078e0a09 */
[----:B------:R-:W2:Y:S01]  /*0270*/  LDC.64 R4, c[0x0][0x380] ;  /* 0x0000e000ff047b82 */ /* 0x000ea20000000a00 */
[----:B------:R-:W-:-:S05]  /*0280*/  SEL R9, R9, R0, !P0 ;  /* 0x0000000009097207 */ /* 0x000fca0004000000 */
[----:B------:R-:W-:-:S04]  /*0290*/  @!P2 IADD3 R9, PT, PT, -R9, RZ, RZ ;  /* 0x000000ff0909a210 */ /* 0x000fc80007ffe1ff */
[----:B------:R-:W-:-:S05]  /*02a0*/  SEL R9, R6, R9, !P1 ;  /* 0x0000000906097207 */ /* 0x000fca0004800000 */
[----:B0-----:R-:W-:-:S06]  /*02b0*/  IMAD.WIDE R2, R9, 0x4, R2 ;  /* 0x0000000409027825 */ /* 0x001fcc00078e0202 */
[----:B-1----:R-:W3:Y:S01]  /*02c0*/  LDG.E R2, desc[UR4][R2.64] ;  /* 0x0000000402027981 */ /* 0x002ee2000c1e1900 */
[----:B--2---:R-:W-:-:S05]  /*02d0*/  IMAD.WIDE R4, R7, 0x4, R4 ;  /* 0x0000000407047825 */ /* 0x004fca00078e0204 */
[----:B------:R-:W3:Y:S02]  /*02e0*/  LDG.E R7, desc[UR4][R4.64] ;  /* 0x0000000404077981 */ /* 0x000ee4000c1e1900 */
[----:B---3--:R-:W-:-:S05]  /*02f0*/  FADD R7, R2, R7 ;  /* 0x0000000702077221 */ /* 0x008fca0000000000 */
[----:B------:R-:W-:Y:S01]  /*0300*/  STG.E desc[UR4][R4.64], R7 ;  /* 0x0000000704007986 */ /* 0x000fe2000c101904 */
[----:B------:R-:W-:Y:S05]  /*0310*/  EXIT ;  /* 0x000000000000794d */ /* 0x000fea0003800000 */
.L_x_1:
        /* <DEDUP_REMOVED lines=14> */
.L_x_77:


//--------------------- .text._Z14softmax_kernelPfii --------------------------
	.section	.text._Z14softmax_kernelPfii,"ax",@progbits
	.align	128
        .global         _Z14softmax_kernelPfii
        .type           _Z14softmax_kernelPfii,@function
        .size           _Z14softmax_kernelPfii,(.L_x_75 - _Z14softmax_kernelPfii)
        .other          _Z14softmax_kernelPfii,@"STO_CUDA_ENTRY STV_DEFAULT"
_Z14softmax_kernelPfii:
.text._Z14softmax_kernelPfii:
[----:B------:R-:W-:Y:S08]  /*0000*/  LDC R1, c[0x0][0x37c] ;  /* 0x0000df00ff017b82 */ /* 0x000ff00000000800 */
[----:B------:R-:W0:Y:S08]  /*0010*/  S2UR UR4, SR_CTAID.X ;  /* 0x00000000000479c3 */ /* 0x000e300000002500 */
[----:B------:R-:W0:Y:S02]  /*0020*/  LDC R0, c[0x0][0x388] ;  /* 0x0000e200ff007b82 */ /* 0x000e240000000800 */
[----:B0-----:R-:W-:-:S13]  /*0030*/  ISETP.LE.AND P0, PT, R0, UR4, PT ;  /* 0x0000000400007c0c */ /* 0x001fda000bf03270 */
[----:B------:R-:W-:Y:S05]  /*0040*/  @P0 EXIT ;  /* 0x000000000000094d */ /* 0x000fea0003800000 */
[----:B------:R-:W0:Y:S01]  /*0050*/  LDC R3, c[0x0][0x38c] ;  /* 0x0000e300ff037b82 */ /* 0x000e220000000800 */
[----:B------:R-:W1:Y:S07]  /*0060*/  LDCU.64 UR8, c[0x0][0x358] ;  /* 0x00006b00ff0877ac */ /* 0x000e6e0008000a00 */
[----:B------:R-:W2:Y:S01]  /*0070*/  LDC.64 R6, c[0x0][0x380] ;  /* 0x0000e000ff067b82 */ /* 0x000ea20000000a00 */
[----:B0-----:R-:W-:-:S04]  /*0080*/  IMAD R2, R3, UR4, RZ ;  /* 0x0000000403027c24 */ /* 0x001fc8000f8e02ff */
[----:B--2---:R-:W-:-:S05]  /*0090*/  IMAD.WIDE R4, R2, 0x4, R6 ;  /* 0x0000000402047825 */ /* 0x004fca00078e0206 */
[----:B-1----:R0:W5:Y:S01]  /*00a0*/  LDG.E R0, desc[UR8][R4.64] ;  /* 0x0000000804007981 */ /* 0x002162000c1e1900 */
[----:B------:R-:W-:-:S13]  /*00b0*/  ISETP.GE.AND P0, PT, R3, 0x2, PT ;  /* 0x000000020300780c */ /* 0x000fda0003f06270 */
[----:B0-----:R-:W-:Y:S05]  /*00c0*/  @!P0 BRA `(.L_x_2) ;  /* 0x0000000400a88947 */ /* 0x001fea0003800000 */
[C---:B------:R-:W-:Y:S01]  /*00d0*/  IADD3 R4, PT, PT, R3.reuse, -0x2, RZ ;  /* 0xfffffffe03047810 */ /* 0x040fe20007ffe0ff */
[----:B------:R-:W-:Y:S01]  /*00e0*/  UMOV UR4, 0x1 ;  /* 0x0000000100047882 */ /* 0x000fe20000000000 */
[----:B------:R-:W-:Y:S02]  /*00f0*/  IADD3 R3, PT, PT, R3, -0x1, RZ ;  /* 0xffffffff03037810 */ /* 0x000fe40007ffe0ff */
[----:B------:R-:W-:Y:S02]  /*0100*/  ISETP.GE.U32.AND P0, PT, R4, 0xf, PT ;  /* 0x0000000f0400780c */ /* 0x000fe40003f06070 */
[----:B------:R-:W-:-:S11]  /*0110*/  LOP3.LUT R19, R3, 0xf, RZ, 0xc0, !PT ;  /* 0x0000000f03137812 */ /* 0x000fd600078ec0ff */
[----:B------:R-:W-:Y:S05]  /*0120*/  @!P0 BRA `(.L_x_3) ;  /* 0x00000000009c8947 */ /* 0x000fea0003800000 */
[----:B------:R-:W-:Y:S01]  /*0130*/  IADD3 R5, PT, PT, R2, 0x1, RZ ;  /* 0x0000000102057810 */ /* 0x000fe20007ffe0ff */
[----:B------:R-:W-:-:S04]  /*0140*/  UMOV UR4, URZ ;  /* 0x000000ff00047c82 */ /* 0x000fc80008000000 */
[----:B------:R-:W-:Y:S01]  /*0150*/  IMAD.WIDE.U32 R4, R5, 0x4, R6 ;  /* 0x0000000405047825 */ /* 0x000fe200078e0006 */
[----:B------:R-:W-:Y:S02]  /*0160*/  LOP3.LUT R6, R3, 0xfffffff0, RZ, 0xc0, !PT ;  /* 0xfffffff003067812 */ /* 0x000fe400078ec0ff */
[----:B------:R-:W-:Y:S02]  /*0170*/  IADD3 R12, P0, PT, R4, 0x20, RZ ;  /* 0x00000020040c7810 */ /* 0x000fe40007f1e0ff */
[----:B------:R-:W-:Y:S02]  /*0180*/  IADD3 R6, PT, PT, -R6, RZ, RZ ;  /* 0x000000ff06067210 */ /* 0x000fe40007ffe1ff */
[----:B------:R-:W-:-:S09]  /*0190*/  IADD3.X R5, PT, PT, RZ, R5, RZ, P0, !PT ;  /* 0x00000005ff057210 */ /* 0x000fd200007fe4ff */
.L_x_4:
[----:B------:R-:W-:-:S05]  /*01a0*/  MOV R4, R12 ;  /* 0x0000000c00047202 */ /* 0x000fca0000000f00 */
[----:B------:R-:W2:Y:S04]  /*01b0*/  LDG.E R11, desc[UR8][R4.64+-0x20] ;  /* 0xffffe008040b7981 */ /* 0x000ea8000c1e1900 */
[----:B------:R-:W2:Y:S04]  /*01c0*/  LDG.E R12, desc[UR8][R4.64+-0x1c] ;  /* 0xffffe408040c7981 */ /* 0x000ea8000c1e1900 */
[----:B------:R-:W3:Y:S04]  /*01d0*/  LDG.E R14, desc[UR8][R4.64+-0x18] ;  /* 0xffffe808040e7981 */ /* 0x000ee8000c1e1900 */
[----:B------:R-:W3:Y:S04]  /*01e0*/  LDG.E R13, desc[UR8][R4.64+-0x14] ;  /* 0xffffec08040d7981 */ /* 0x000ee8000c1e1900 */
[----:B------:R-:W4:Y:S04]  /*01f0*/  LDG.E R16, desc[UR8][R4.64+-0x10] ;  /* 0xfffff00804107981 */ /* 0x000f28000c1e1900 */
        /* <DEDUP_REMOVED lines=10> */
[----:B------:R0:W4:Y:S01]  /*02a0*/  LDG.E R7, desc[UR8][R4.64+0x1c] ;  /* 0x00001c0804077981 */ /* 0x000122000c1e1900 */
[----:B------:R-:W-:Y:S01]  /*02b0*/  IADD3 R6, PT, PT, R6, 0x10, RZ ;  /* 0x0000001006067810 */ /* 0x000fe20007ffe0ff */
[----:B------:R-:W-:-:S03]  /*02c0*/  UIADD3 UR4, UPT, UPT, UR4, 0x10, URZ ;  /* 0x0000001004047890 */ /* 0x000fc6000fffe0ff */
[----:B------:R-:W-:Y:S02]  /*02d0*/  ISETP.NE.AND P0, PT, R6, RZ, PT ;  /* 0x000000ff0600720c */ /* 0x000fe40003f05270 */
[----:B--2--5:R-:W-:Y:S02]  /*02e0*/  FMNMX3 R11, R0, R11, R12, !PT ;  /* 0x0000000b000b7276 */ /* 0x024fe4000780000c */
[----:B------:R-:W-:-:S04]  /*02f0*/  IADD3 R12, P1, PT, R4, 0x40, RZ ;  /* 0x00000040040c7810 */ /* 0x000fc80007f3e0ff */
[----:B0-----:R-:W-:Y:S02]  /*0300*/  IADD3.X R5, PT, PT, RZ, R5, RZ, P1, !PT ;  /* 0x00000005ff057210 */ /* 0x001fe40000ffe4ff */
[----:B---3--:R-:W-:-:S04]  /*0310*/  FMNMX3 R11, R11, R14, R13, !PT ;  /* 0x0000000e0b0b7276 */ /* 0x008fc8000780000d */
[----:B----4-:R-:W-:-:S04]  /*0320*/  FMNMX3 R11, R11, R16, R15, !PT ;  /* 0x000000100b0b7276 */ /* 0x010fc8000780000f */
[----:B------:R-:W-:-:S04]  /*0330*/  FMNMX3 R11, R11, R18, R17, !PT ;  /* 0x000000120b0b7276 */ /* 0x000fc80007800011 */
[----:B------:R-:W-:-:S04]  /*0340*/  FMNMX3 R11, R11, R20, R21, !PT ;  /* 0x000000140b0b7276 */ /* 0x000fc80007800015 */
[----:B------:R-:W-:-:S04]  /*0350*/  FMNMX3 R11, R11, R22, R23, !PT ;  /* 0x000000160b0b7276 */ /* 0x000fc80007800017 */
[----:B------:R-:W-:-:S04]  /*0360*/  FMNMX3 R9, R11, R9, R10, !PT ;  /* 0x000000090b097276 */ /* 0x000fc8000780000a */
[----:B------:R-:W-:Y:S01]  /*0370*/  FMNMX3 R0, R9, R8, R7, !PT ;  /* 0x0000000809007276 */ /* 0x000fe20007800007 */
[----:B------:R-:W-:Y:S06]  /*0380*/  @P0 BRA `(.L_x_4) ;  /* 0xfffffffc00840947 */ /* 0x000fec000383ffff */
[----:B------:R-:W-:-:S12]  /*0390*/  UIADD3 UR4, UPT, UPT, UR4, 0x1, URZ ;  /* 0x0000000104047890 */ /* 0x000fd8000fffe0ff */
.L_x_3:
[----:B------:R-:W-:-:S13]  /*03a0*/  ISETP.NE.AND P0, PT, R19, RZ, PT ;  /* 0x000000ff1300720c */ /* 0x000fda0003f05270 */
[----:B------:R-:W-:Y:S05]  /*03b0*/  @!P0 BRA `(.L_x_2) ;  /* 0x0000000000ec8947 */ /* 0x000fea0003800000 */
[----:B------:R-:W-:Y:S02]  /*03c0*/  ISETP.GE.U32.AND P0, PT, R19, 0x8, PT ;  /* 0x000000081300780c */ /* 0x000fe40003f06070 */
[----:B------:R-:W-:-:S04]  /*03d0*/  LOP3.LUT R15, R3, 0x7, RZ, 0xc0, !PT ;  /* 0x00000007030f7812 */ /* 0x000fc800078ec0ff */
[----:B------:R-:W-:-:S07]  /*03e0*/  ISETP.NE.AND P1, PT, R15, RZ, PT ;  /* 0x000000ff0f00720c */ /* 0x000fce0003f25270 */
[----:B------:R-:W-:Y:S06]  /*03f0*/  @!P0 BRA `(.L_x_5) ;  /* 0x0000000000548947 */ /* 0x000fec0003800000 */
[----:B------:R-:W0:Y:S01]  /*0400*/  LDC.64 R10, c[0x0][0x380] ;  /* 0x0000e000ff0a7b82 */ /* 0x000e220000000a00 */
[C---:B------:R-:W-:Y:S02]  /*0410*/  IADD3 R8, P0, PT, R2.reuse, UR4, RZ ;  /* 0x0000000402087c10 */ /* 0x040fe4000ff1e0ff */
[----:B------:R-:W-:Y:S02]  /*0420*/  IADD3 R5, PT, PT, R2, UR4, RZ ;  /* 0x0000000402057c10 */ /* 0x000fe4000fffe0ff */
[----:B------:R-:W-:-:S03]  /*0430*/  IADD3.X R9, PT, PT, RZ, RZ, RZ, P0, !PT ;  /* 0x000000ffff097210 */ /* 0x000fc600007fe4ff */
[----:B------:R-:W1:Y:S01]  /*0440*/  LDC.64 R6, c[0x0][0x380] ;  /* 0x0000e000ff067b82 */ /* 0x000e620000000a00 */
[----:B0-----:R-:W-:Y:S01]  /*0450*/  LEA R4, P0, R8, R10, 0x2 ;  /* 0x0000000a08047211 */ /* 0x001fe200078010ff */
[----:B-1----:R-:W-:-:S03]  /*0460*/  IMAD.WIDE.U32 R6, R5, 0x4, R6 ;  /* 0x0000000405067825 */ /* 0x002fc600078e0006 */
[----:B------:R-:W-:-:S03]  /*0470*/  LEA.HI.X R5, R8, R11, R9, 0x2, P0 ;  /* 0x0000000b08057211 */ /* 0x000fc600000f1409 */
[----:B------:R-:W2:Y:S04]  /*0480*/  LDG.E R7, desc[UR8][R6.64] ;  /* 0x0000000806077981 */ /* 0x000ea8000c1e1900 */
[----:B------:R-:W2:Y:S04]  /*0490*/  LDG.E R8, desc[UR8][R4.64+0x4] ;  /* 0x0000040804087981 */ /* 0x000ea8000c1e1900 */
[----:B------:R-:W3:Y:S04]  /*04a0*/  LDG.E R9, desc[UR8][R4.64+0x8] ;  /* 0x0000080804097981 */ /* 0x000ee8000c1e1900 */
[----:B------:R-:W3:Y:S04]  /*04b0*/  LDG.E R10, desc[UR8][R4.64+0xc] ;  /* 0x00000c08040a7981 */ /* 0x000ee8000c1e1900 */
[----:B------:R-:W4:Y:S04]  /*04c0*/  LDG.E R11, desc[UR8][R4.64+0x10] ;  /* 0x00001008040b7981 */ /* 0x000f28000c1e1900 */
[----:B------:R-:W4:Y:S04]  /*04d0*/  LDG.E R12, desc[UR8][R4.64+0x14] ;  /* 0x00001408040c7981 */ /* 0x000f28000c1e1900 */
[----:B------:R-:W4:Y:S04]  /*04e0*/  LDG.E R13, desc[UR8][R4.64+0x18] ;  /* 0x00001808040d7981 */ /* 0x000f28000c1e1900 */
[----:B------:R-:W4:Y:S01]  /*04f0*/  LDG.E R14, desc[UR8][R4.64+0x1c] ;  /* 0x00001c08040e7981 */ /* 0x000f22000c1e1900 */
[----:B------:R-:W-:Y:S01]  /*0500*/  UIADD3 UR4, UPT, UPT, UR4, 0x8, URZ ;  /* 0x0000000804047890 */ /* 0x000fe2000fffe0ff */
[----:B--2--5:R-:W-:-:S04]  /*0510*/  FMNMX3 R8, R0, R7, R8, !PT ;  /* 0x0000000700087276 */ /* 0x024fc80007800008 */
[----:B---3--:R-:W-:-:S04]  /*0520*/  FMNMX3 R8, R8, R9, R10, !PT ;  /* 0x0000000908087276 */ /* 0x008fc8000780000a */
[----:B----4-:R-:W-:-:S04]  /*0530*/  FMNMX3 R8, R8, R11, R12, !PT ;  /* 0x0000000b08087276 */ /* 0x010fc8000780000c */
[----:B------:R-:W-:-:S07]  /*0540*/  FMNMX3 R0, R8, R13, R14, !PT ;  /* 0x0000000d08007276 */ /* 0x000fce000780000e */
.L_x_5:
        /* <DEDUP_REMOVED lines=16> */
[----:B------:R-:W3:Y:S01]  /*0650*/  LDG.E R10, desc[UR8][R6.64+0xc] ;  /* 0x00000c08060a7981 */ /* 0x000ee2000c1e1900 */
[----:B------:R-:W-:Y:S01]  /*0660*/  UIADD3 UR4, UPT, UPT, UR4, 0x4, URZ ;  /* 0x0000000404047890 */ /* 0x000fe2000fffe0ff */
[----:B--2--5:R-:W-:-:S04]  /*0670*/  FMNMX3 R0, R0, R5, R8, !PT ;  /* 0x0000000500007276 */ /* 0x024fc80007800008 */
[----:B---3--:R-:W-:-:S07]  /*0680*/  FMNMX3 R0, R0, R9, R10, !PT ;  /* 0x0000000900007276 */ /* 0x008fce000780000a */
.L_x_6:
[----:B------:R-:W-:Y:S05]  /*0690*/  @!P1 BRA `(.L_x_2) ;  /* 0x0000000000349947 */ /* 0x000fea0003800000 */
[----:B------:R-:W0:Y:S01]  /*06a0*/  LDC.64 R4, c[0x0][0x380] ;  /* 0x0000e000ff047b82 */ /* 0x000e220000000a00 */
[----:B------:R-:W-:Y:S02]  /*06b0*/  IADD3 R7, PT, PT, R2, UR4, RZ ;  /* 0x0000000402077c10 */ /* 0x000fe4000fffe0ff */
[----:B------:R-:W-:-:S03]  /*06c0*/  IADD3 R3, PT, PT, -R3, RZ, RZ ;  /* 0x000000ff03037210 */ /* 0x000fc60007ffe1ff */
[----:B0-----:R-:W-:-:S05]  /*06d0*/  IMAD.WIDE.U32 R4, R7, 0x4, R4 ;  /* 0x0000000407047825 */ /* 0x001fca00078e0004 */
[----:B------:R-:W-:-:S07]  /*06e0*/  MOV R7, R5 ;  /* 0x0000000500077202 */ /* 0x000fce0000000f00 */
.L_x_7:
[----:B------:R-:W-:-:S06]  /*06f0*/  MOV R5, R7 ;  /* 0x0000000700057202 */ /* 0x000fcc0000000f00 */
[----:B------:R0:W2:Y:S01]  /*0700*/  LDG.E R5, desc[UR8][R4.64] ;  /* 0x0000000804057981 */ /* 0x0000a2000c1e1900 */
[----:B------:R-:W-:-:S04]  /*0710*/  IADD3 R3, PT, PT, R3, 0x1, RZ ;  /* 0x0000000103037810 */ /* 0x000fc80007ffe0ff */
[----:B------:R-:W-:Y:S02]  /*0720*/  ISETP.NE.AND P0, PT, R3, RZ, PT ;  /* 0x000000ff0300720c */ /* 0x000fe40003f05270 */
[----:B0-----:R-:W-:-:S04]  /*0730*/  IADD3 R4, P1, PT, R4, 0x4, RZ ;  /* 0x0000000404047810 */ /* 0x001fc80007f3e0ff */
[----:B------:R-:W-:Y:S02]  /*0740*/  IADD3.X R7, PT, PT, RZ, R7, RZ, P1, !PT ;  /* 0x00000007ff077210 */ /* 0x000fe40000ffe4ff */
[----:B--2--5:R-:W-:-:S05]  /*0750*/  FMNMX R0, R5, R0, !PT ;  /* 0x0000000005007209 */ /* 0x024fca0007800000 */
[----:B------:R-:W-:Y:S05]  /*0760*/  @P0 BRA `(.L_x_7) ;  /* 0xfffffffc00e00947 */ /* 0x000fea000383ffff */
.L_x_2:
[----:B------:R-:W0:Y:S01]  /*0770*/  LDCU UR5, c[0x0][0x38c] ;  /* 0x00007180ff0577ac */ /* 0x000e220008000800 */
[----:B------:R-:W-:Y:S01]  /*0780*/  HFMA2 R3, -RZ, RZ, 0, 0 ;  /* 0x00000000ff037431 */ /* 0x000fe200000001ff */
[----:B0-----:R-:W-:-:S09]  /*0790*/  UISETP.GE.AND UP0, UPT, UR5, 0x1, UPT ;  /* 0x000000010500788c */ /* 0x001fd2000bf06270 */
[----:B------:R-:W-:Y:S05]  /*07a0*/  BRA.U !UP0, `(.L_x_8) ;  /* 0x0000000d08c47547 */ /* 0x000fea000b800000 */
[----:B------:R-:W-:Y:S01]  /*07b0*/  UISETP.GE.U32.AND UP1, UPT, UR5, 0x8, UPT ;  /* 0x000000080500788c */ /* 0x000fe2000bf26070 */
[----:B------:R-:W-:Y:S01]  /*07c0*/  MOV R3, RZ ;  /* 0x000000ff00037202 */ /* 0x000fe20000000f00 */
[----:B------:R-:W-:Y:S01]  /*07d0*/  ULOP3.LUT UR6, UR5, 0x7, URZ, 0xc0, !UPT ;  /* 0x0000000705067892 */ /* 0x000fe2000f8ec0ff */
[----:B------:R-:W-:-:S03]  /*07e0*/  UMOV UR4, URZ ;  /* 0x000000ff00047c82 */ /* 0x000fc60008000000 */
[----:B------:R-:W-:-:S03]  /*07f0*/  UISETP.NE.AND UP0, UPT, UR6, URZ, UPT ;  /* 0x000000ff0600728c */ /* 0x000fc6000bf05270 */
[----:B------:R-:W-:Y:S08]  /*0800*/  BRA.U !UP1, `(.L_x_9) ;  /* 0x0000000509c07547 */ /* 0x000ff0000b800000 */
[----:B------:R-:W0:Y:S01]  /*0810*/  LDC.64 R4, c[0x0][0x380] ;  /* 0x0000e000ff047b82 */ /* 0x000e220000000a00 */
[----:B------:R-:W-:Y:S01]  /*0820*/  ULOP3.LUT UR4, UR5, 0x7ffffff8, URZ, 0xc0, !UPT ;  /* 0x7ffffff805047892 */ /* 0x000fe2000f8ec0ff */
[----:B------:R-:W-:-:S03]  /*0830*/  MOV R3, RZ ;  /* 0x000000ff00037202 */ /* 0x000fc60000000f00 */
[----:B------:R-:W-:Y:S01]  /*0840*/  UIADD3 UR5, UPT, UPT, -UR4, URZ, URZ ;  /* 0x000000ff04057290 */ /* 0x000fe2000fffe1ff */
[----:B0-----:R-:W-:-:S03]  /*0850*/  IMAD.WIDE.U32 R4, R2, 0x4, R4 ;  /* 0x0000000402047825 */ /* 0x001fc600078e0004 */
[----:B------:R-:W-:-:S04]  /*0860*/  IADD3 R8, P0, PT, R4, 0x10, RZ ;  /* 0x0000001004087810 */ /* 0x000fc80007f1e0ff */
[----:B------:R-:W-:-:S09]  /*0870*/  IADD3.X R7, PT, PT, RZ, R5, RZ, P0, !PT ;  /* 0x00000005ff077210 */ /* 0x000fd200007fe4ff */
.L_x_10:
[----:B--2---:R-:W-:Y:S02]  /*0880*/  MOV R4, R8 ;  /* 0x0000000800047202 */ /* 0x004fe40000000f00 */
[----:B------:R-:W-:-:S05]  /*0890*/  MOV R5, R7 ;  /* 0x0000000700057202 */ /* 0x000fca0000000f00 */
[----:B------:R-:W2:Y:S04]  /*08a0*/  LDG.E R7, desc[UR8][R4.64+-0x10] ;  /* 0xfffff00804077981 */ /* 0x000ea8000c1e1900 */
[----:B------:R-:W3:Y:S04]  /*08b0*/  LDG.E R25, desc[UR8][R4.64+-0xc] ;  /* 0xfffff40804197981 */ /* 0x000ee8000c1e1900 */
[----:B------:R-:W4:Y:S04]  /*08c0*/  LDG.E R21, desc[UR8][R4.64+-0x8] ;  /* 0xfffff80804157981 */ /* 0x000f28000c1e1900 */
[----:B------:R-:W4:Y:S04]  /*08d0*/  LDG.E R23, desc[UR8][R4.64+-0x4] ;  /* 0xfffffc0804177981 */ /* 0x000f28000c1e1900 */
[----:B------:R-:W4:Y:S04]  /*08e0*/  LDG.E R11, desc[UR8][R4.64] ;  /* 0x00000008040b7981 */ /* 0x000f28000c1e1900 */
[----:B------:R-:W4:Y:S04]  /*08f0*/  LDG.E R15, desc[UR8][R4.64+0x4] ;  /* 0x00000408040f7981 */ /* 0x000f28000c1e1900 */
[----:B------:R-:W4:Y:S04]  /*0900*/  LDG.E R19, desc[UR8][R4.64+0x8] ;  /* 0x0000080804137981 */ /* 0x000f28000c1e1900 */
[----:B------:R-:W4:Y:S01]  /*0910*/  LDG.E R17, desc[UR8][R4.64+0xc] ;  /* 0x00000c0804117981 */ /* 0x000f22000c1e1900 */
[----:B------:R-:W-:Y:S01]  /*0920*/  HFMA2 R12, -RZ, RZ, 0.96630859375, -0.0022525787353515625 ;  /* 0x3bbb989dff0c7431 */ /* 0x000fe200000001ff */
[----:B------:R-:W-:Y:S01]  /*0930*/  MOV R13, 0x437c0000 ;  /* 0x437c0000000d7802 */ /* 0x000fe20000000f00 */
[----:B------:R-:W-:-:S04]  /*0940*/  UIADD3 UR5, UPT, UPT, UR5, 0x8, URZ ;  /* 0x0000000805057890 */ /* 0x000fc8000fffe0ff */
[----:B------:R-:W-:Y:S01]  /*0950*/  UISETP.NE.AND UP1, UPT, UR5, URZ, UPT ;  /* 0x000000ff0500728c */ /* 0x000fe2000bf25270 */
[----:B--2--5:R-:W-:-:S04]  /*0960*/  FADD R7, R7, -R0 ;  /* 0x8000000007077221 */ /* 0x024fc80000000000 */
[----:B------:R-:W-:Y:S01]  /*0970*/  FFMA.SAT R6, R7, R12, 0.5 ;  /* 0x3f00000007067423 */ /* 0x000fe2000000200c */
[----:B---3--:R-:W-:-:S03]  /*0980*/  FADD R25, R25, -R0 ;  /* 0x8000000019197221 */ /* 0x008fc60000000000 */
[-C--:B------:R-:W-:Y:S01]  /*0990*/  FFMA.RM R9, R6, R13.reuse, 12582913 ;  /* 0x4b40000106097423 */ /* 0x080fe2000000400d */
[-C--:B------:R-:W-:Y:S01]  /*09a0*/  FFMA.SAT R6, R25, R12.reuse, 0.5 ;  /* 0x3f00000019067423 */ /* 0x080fe2000000200c */
[--C-:B----4-:R-:W-:Y:S02]  /*09b0*/  FADD R21, R21, -R0.reuse ;  /* 0x8000000015157221 */ /* 0x110fe40000000000 */
[----:B------:R-:W-:Y:S01]  /*09c0*/  FADD R8, R9, -12583039 ;  /* 0xcb40007f09087421 */ /* 0x000fe20000000000 */
[-C--:B------:R-:W-:Y:S01]  /*09d0*/  FFMA.RM R6, R6, R13.reuse, 12582913 ;  /* 0x4b40000106067423 */ /* 0x080fe2000000400d */
[-C--:B------:R-:W-:Y:S01]  /*09e0*/  FFMA.SAT R14, R21, R12.reuse, 0.5 ;  /* 0x3f000000150e7423 */ /* 0x080fe2000000200c */
[----:B------:R-:W-:Y:S01]  /*09f0*/  FADD R23, R23, -R0 ;  /* 0x8000000017177221 */ /* 0x000fe20000000000 */
[----:B------:R-:W-:Y:S01]  /*0a00*/  FFMA R8, R7, 1.4426950216293334961, -R8 ;  /* 0x3fb8aa3b07087823 */ /* 0x000fe20000000808 */
[C---:B------:R-:W-:Y:S01]  /*0a10*/  FADD R10, R6.reuse, -12583039 ;  /* 0xcb40007f060a7421 */ /* 0x040fe20000000000 */
[----:B------:R-:W-:Y:S01]  /*0a20*/  SHF.L.U32 R6, R6, 0x17, RZ ;  /* 0x0000001706067819 */ /* 0x000fe200000006ff */
[----:B------:R-:W-:Y:S01]  /*0a30*/  FFMA.SAT R18, R23, R12, 0.5 ;  /* 0x3f00000017127423 */ /* 0x000fe2000000200c */
[----:B------:R-:W-:Y:S01]  /*0a40*/  FFMA R8, R7, 1.925963033500011079e-08, R8 ;  /* 0x32a5706007087823 */ /* 0x000fe20000000008 */
[----:B------:R-:W-:Y:S01]  /*0a50*/  FFMA.RM R7, R14, R13, 12582913 ;  /* 0x4b4000010e077423 */ /* 0x000fe2000000400d */
[----:B------:R-:W-:-:S03]  /*0a60*/  FFMA R10, R25, 1.4426950216293334961, -R10 ;  /* 0x3fb8aa3b190a7823 */ /* 0x000fc6000000080a */
[----:B------:R-:W-:Y:S01]  /*0a70*/  FADD R14, R7, -12583039 ;  /* 0xcb40007f070e7421 */ /* 0x000fe20000000000 */
[----:B------:R-:W-:Y:S01]  /*0a80*/  FFMA R16, R25, 1.925963033500011079e-08, R10 ;  /* 0x32a5706019107823 */ /* 0x000fe2000000000a */
[----:B------:R-:W-:Y:S01]  /*0a90*/  FADD R25, R11, -R0 ;  /* 0x800000000b197221 */ /* 0x000fe20000000000 */
[-C--:B------:R-:W-:Y:S01]  /*0aa0*/  FFMA.RM R10, R18, R13.reuse, 12582913 ;  /* 0x4b400001120a7423 */ /* 0x080fe2000000400d */
[----:B------:R-:W-:Y:S01]  /*0ab0*/  FFMA R14, R21, 1.4426950216293334961, -R14 ;  /* 0x3fb8aa3b150e7823 */ /* 0x000fe2000000080e */
[----:B------:R-:W0:Y:S01]  /*0ac0*/  MUFU.EX2 R8, R8 ;  /* 0x0000000800087308 */ /* 0x000e220000000800 */
[----:B------:R-:W-:Y:S01]  /*0ad0*/  FFMA.SAT R22, R25, R12, 0.5 ;  /* 0x3f00000019167423 */ /* 0x000fe2000000200c */
[----:B------:R-:W-:Y:S01]  /*0ae0*/  FADD R18, R10, -12583039 ;  /* 0xcb40007f0a127421 */ /* 0x000fe20000000000 */
[----:B------:R-:W-:Y:S01]  /*0af0*/  FFMA R20, R21, 1.925963033500011079e-08, R14 ;  /* 0x32a5706015147823 */ /* 0x000fe2000000000e */
[----:B------:R-:W-:Y:S01]  /*0b00*/  FADD R21, R15, -R0 ;  /* 0x800000000f157221 */ /* 0x000fe20000000000 */
[----:B------:R-:W-:Y:S01]  /*0b10*/  FFMA.RM R14, R22, R13, 12582913 ;  /* 0x4b400001160e7423 */ /* 0x000fe2000000400d */
[----:B------:R-:W-:-:S02]  /*0b20*/  FFMA R18, R23, 1.4426950216293334961, -R18 ;  /* 0x3fb8aa3b17127823 */ /* 0x000fc40000000812 */
[-C--:B------:R-:W-:Y:S01]  /*0b30*/  FFMA.SAT R26, R21, R12.reuse, 0.5 ;  /* 0x3f000000151a7423 */ /* 0x080fe2000000200c */
[----:B------:R-:W-:Y:S01]  /*0b40*/  FADD R24, R14, -12583039 ;  /* 0xcb40007f0e187421 */ /* 0x000fe20000000000 */
[----:B------:R-:W-:Y:S01]  /*0b50*/  FFMA R22, R23, 1.925963033500011079e-08, R18 ;  /* 0x32a5706017167823 */ /* 0x000fe20000000012 */
[----:B------:R-:W-:Y:S01]  /*0b60*/  FADD R23, R19, -R0 ;  /* 0x8000000013177221 */ /* 0x000fe20000000000 */
[-C--:B------:R-:W-:Y:S01]  /*0b70*/  FFMA.RM R18, R26, R13.reuse, 12582913 ;  /* 0x4b4000011a127423 */ /* 0x080fe2000000400d */
[----:B------:R-:W-:Y:S01]  /*0b80*/  FFMA R24, R25, 1.4426950216293334961, -R24 ;  /* 0x3fb8aa3b19187823 */ /* 0x000fe20000000818 */
[----:B------:R-:W1:Y:S01]  /*0b90*/  MUFU.EX2 R11, R16 ;  /* 0x00000010000b7308 */ /* 0x000e620000000800 */
[-C--:B------:R-:W-:Y:S01]  /*0ba0*/  FFMA.SAT R28, R23, R12.reuse, 0.5 ;  /* 0x3f000000171c7423 */ /* 0x080fe2000000200c */
[----:B------:R-:W-:Y:S01]  /*0bb0*/  FADD R26, R18, -12583039 ;  /* 0xcb40007f121a7421 */ /* 0x000fe20000000000 */
[----:B------:R-:W-:Y:S01]  /*0bc0*/  FFMA R24, R25, 1.925963033500011079e-08, R24 ;  /* 0x32a5706019187823 */ /* 0x000fe20000000018 */
[----:B------:R-:W-:Y:S01]  /*0bd0*/  FADD R25, R17, -R0 ;  /* 0x8000000011197221 */ /* 0x000fe20000000000 */
[-C--:B------:R-:W-:Y:S01]  /*0be0*/  FFMA.RM R19, R28, R13.reuse, 12582913 ;  /* 0x4b4000011c137423 */ /* 0x080fe2000000400d */
[----:B------:R-:W-:Y:S01]  /*0bf0*/  FFMA R26, R21, 1.4426950216293334961, -R26 ;  /* 0x3fb8aa3b151a7823 */ /* 0x000fe2000000081a */
[----:B------:R-:W-:Y:S01]  /*0c00*/  SHF.L.U32 R14, R14, 0x17, RZ ;  /* 0x000000170e0e7819 */ /* 0x000fe200000006ff */
[----:B------:R-:W-:Y:S01]  /*0c10*/  FFMA.SAT R28, R25, R12, 0.5 ;  /* 0x3f000000191c7423 */ /* 0x000fe2000000200c */
[----:B------:R2:W3:Y:S01]  /*0c20*/  MUFU.EX2 R15, R20 ;  /* 0x00000014000f7308 */ /* 0x0004e20000000800 */
[----:B------:R-:W-:Y:S01]  /*0c30*/  FFMA R12, R21, 1.925963033500011079e-08, R26 ;  /* 0x32a57060150c7823 */ /* 0x000fe2000000001a */
[----:B------:R-:W-:Y:S01]  /*0c40*/  SHF.L.U32 R21, R9, 0x17, RZ ;  /* 0x0000001709157819 */ /* 0x000fe200000006ff */
[----:B------:R-:W-:-:S04]  /*0c50*/  FFMA.RM R13, R28, R13, 12582913 ;  /* 0x4b4000011c0d7423 */ /* 0x000fc8000000400d */
[----:B0-----:R-:W-:Y:S01]  /*0c60*/  FMUL R8, R21, R8 ;  /* 0x0000000815087220 */ /* 0x001fe20000400000 */
[----:B------:R0:W4:Y:S01]  /*0c70*/  MUFU.EX2 R16, R22 ;  /* 0x0000001600107308 */ /* 0x0001220000000800 */
[----:B--2---:R-:W-:Y:S01]  /*0c80*/  FADD R20, R19, -12583039 ;  /* 0xcb40007f13147421 */ /* 0x004fe20000000000 */
[----:B-1----:R-:W-:Y:S01]  /*0c90*/  FMUL R11, R6, R11 ;  /* 0x0000000b060b7220 */ /* 0x002fe20000400000 */
[----:B------:R-:W-:Y:S01]  /*0ca0*/  FADD R6, R8, R3 ;  /* 0x0000000308067221 */ /* 0x000fe20000000000 */
[----:B------:R-:W-:Y:S01]  /*0cb0*/  SHF.L.U32 R21, R18, 0x17, RZ ;  /* 0x0000001712157819 */ /* 0x000fe200000006ff */
[----:B------:R-:W-:Y:S01]  /*0cc0*/  FFMA R20, R23, 1.4426950216293334961, -R20 ;  /* 0x3fb8aa3b17147823 */ /* 0x000fe20000000814 */
[C---:B------:R-:W-:Y:S01]  /*0cd0*/  SHF.L.U32 R18, R13.reuse, 0x17, RZ ;  /* 0x000000170d127819 */ /* 0x040fe200000006ff */
[----:B------:R-:W-:Y:S01]  /*0ce0*/  FADD R6, R6, R11 ;  /* 0x0000000b06067221 */ /* 0x000fe20000000000 */
[----:B------:R-:W1:Y:S01]  /*0cf0*/  MUFU.EX2 R17, R24 ;  /* 0x0000001800117308 */ /* 0x000e620000000800 */
[----:B0-----:R-:W-:Y:S01]  /*0d00*/  FADD R22, R13, -12583039 ;  /* 0xcb40007f0d167421 */ /* 0x001fe20000000000 */
[----:B------:R-:W-:Y:S01]  /*0d10*/  FFMA R23, R23, 1.925963033500011079e-08, R20 ;  /* 0x32a5706017177823 */ /* 0x000fe20000000014 */
[----:B------:R-:W-:Y:S01]  /*0d20*/  SHF.L.U32 R20, R7, 0x17, RZ ;  /* 0x0000001707147819 */ /* 0x000fe200000006ff */
[----:B------:R-:W-:Y:S01]  /*0d30*/  STG.E desc[UR8][R4.64+-0xc], R11 ;  /* 0xfffff40b04007986 */ /* 0x000fe2000c101908 */
[----:B------:R-:W-:Y:S01]  /*0d40*/  FFMA R22, R25, 1.4426950216293334961, -R22 ;  /* 0x3fb8aa3b19167823 */ /* 0x000fe20000000816 */
[----:B------:R-:W-:-:S02]  /*0d50*/  SHF.L.U32 R7, R10, 0x17, RZ ;  /* 0x000000170a077819 */ /* 0x000fc400000006ff */
[----:B------:R-:W0:Y:S01]  /*0d60*/  MUFU.EX2 R12, R12 ;  /* 0x0000000c000c7308 */ /* 0x000e220000000800 */
[----:B------:R-:W-:Y:S01]  /*0d70*/  FFMA R22, R25, 1.925963033500011079e-08, R22 ;  /* 0x32a5706019167823 */ /* 0x000fe20000000016 */
[----:B------:R-:W-:Y:S01]  /*0d80*/  SHF.L.U32 R10, R19, 0x17, RZ ;  /* 0x00000017130a7819 */ /* 0x000fe200000006ff */
[----:B---3--:R-:W-:Y:S01]  /*0d90*/  FMUL R15, R20, R15 ;  /* 0x0000000f140f7220 */ /* 0x008fe20000400000 */
[----:B----4-:R-:W-:Y:S01]  /*0da0*/  FMUL R7, R7, R16 ;  /* 0x0000001007077220 */ /* 0x010fe20000400000 */
[----:B------:R2:W-:Y:S02]  /*0db0*/  STG.E desc[UR8][R4.64+-0x10], R8 ;  /* 0xfffff00804007986 */ /* 0x0005e4000c101908 */
[----:B------:R-:W-:Y:S01]  /*0dc0*/  FADD R6, R6, R15 ;  /* 0x0000000f06067221 */ /* 0x000fe20000000000 */
[----:B------:R-:W3:Y:S01]  /*0dd0*/  MUFU.EX2 R9, R23 ;  /* 0x0000001700097308 */ /* 0x000ee20000000800 */
[----:B-1----:R-:W-:Y:S01]  /*0de0*/  FMUL R17, R14, R17 ;  /* 0x000000110e117220 */ /* 0x002fe20000400000 */
[----:B------:R-:W-:Y:S01]  /*0df0*/  STG.E desc[UR8][R4.64+-0x8], R15 ;  /* 0xfffff80f04007986 */ /* 0x000fe2000c101908 */
[----:B------:R-:W-:-:S03]  /*0e00*/  FADD R6, R6, R7 ;  /* 0x0000000706067221 */ /* 0x000fc60000000000 */
[----:B------:R-:W-:Y:S01]  /*0e10*/  STG.E desc[UR8][R4.64], R17 ;  /* 0x0000001104007986 */ /* 0x000fe2000c101908 */
[----:B------:R-:W-:Y:S01]  /*0e20*/  FADD R6, R6, R17 ;  /* 0x0000001106067221 */ /* 0x000fe20000000000 */
[----:B------:R-:W1:Y:S01]  /*0e30*/  MUFU.EX2 R3, R22 ;  /* 0x0000001600037308 */ /* 0x000e620000000800 */
[----:B0-----:R-:W-:Y:S01]  /*0e40*/  FMUL R21, R21, R12 ;  /* 0x0000000c15157220 */ /* 0x001fe20000400000 */
[----:B--2---:R-:W-:Y:S01]  /*0e50*/  IADD3 R8, P0, PT, R4, 0x20, RZ ;  /* 0x0000002004087810 */ /* 0x004fe20007f1e0ff */
[----:B------:R0:W-:Y:S02]  /*0e60*/  STG.E desc[UR8][R4.64+-0x4], R7 ;  /* 0xfffffc0704007986 */ /* 0x0001e4000c101908 */
[----:B------:R-:W-:Y:S02]  /*0e70*/  FADD R6, R6, R21 ;  /* 0x0000001506067221 */ /* 0x000fe40000000000 */
[----:B------:R2:W-:Y:S01]  /*0e80*/  STG.E desc[UR8][R4.64+0x4], R21 ;  /* 0x0000041504007986 */ /* 0x0005e2000c101908 */
[----:B---3--:R-:W-:-:S04]  /*0e90*/  FMUL R9, R10, R9 ;  /* 0x000000090a097220 */ /* 0x008fc80000400000 */
[----:B------:R-:W-:Y:S01]  /*0ea0*/  FADD R6, R6, R9 ;  /* 0x0000000906067221 */ /* 0x000fe20000000000 */
[----:B------:R2:W-:Y:S01]  /*0eb0*/  STG.E desc[UR8][R4.64+0x8], R9 ;  /* 0x0000080904007986 */ /* 0x0005e2000c101908 */
[----:B0-----:R-:W-:Y:S01]  /*0ec0*/  IADD3.X R7, PT, PT, RZ, R5, RZ, P0, !PT ;  /* 0x00000005ff077210 */ /* 0x001fe200007fe4ff */
[----:B-1----:R-:W-:-:S04]  /*0ed0*/  FMUL R11, R18, R3 ;  /* 0x00000003120b7220 */ /* 0x002fc80000400000 */
[----:B------:R-:W-:Y:S01]  /*0ee0*/  FADD R3, R6, R11 ;  /* 0x0000000b06037221 */ /* 0x000fe20000000000 */
[----:B------:R2:W-:Y:S01]  /*0ef0*/  STG.E desc[UR8][R4.64+0xc], R11 ;  /* 0x00000c0b04007986 */ /* 0x0005e2000c101908 */
[----:B------:R-:W-:Y:S05]  /*0f00*/  BRA.U UP1, `(.L_x_10) ;  /* 0xfffffff9015c7547 */ /* 0x000fea000b83ffff */
.L_x_9:
[----:B------:R-:W-:Y:S05]  /*0f10*/  BRA.U !UP0, `(.L_x_8) ;  /* 0x0000000508e87547 */ /* 0x000fea000b800000 */
[----:B------:R-:W0:Y:S01]  /*0f20*/  LDCU UR5, c[0x0][0x38c] ;  /* 0x00007180ff0577ac */ /* 0x000e220008000800 */
[----:B------:R-:W-:Y:S02]  /*0f30*/  UISETP.GE.U32.AND UP0, UPT, UR6, 0x4, UPT ;  /* 0x000000040600788c */ /* 0x000fe4000bf06070 */
[----:B0-----:R-:W-:-:S04]  /*0f40*/  ULOP3.LUT UR7, UR5, 0x3, URZ, 0xc0, !UPT ;  /* 0x0000000305077892 */ /* 0x001fc8000f8ec0ff */
[----:B------:R-:W-:-:S03]  /*0f50*/  UISETP.NE.AND UP1, UPT, UR7, URZ, UPT ;  /* 0x000000ff0700728c */ /* 0x000fc6000bf25270 */
[----:B------:R-:W-:Y:S08]  /*0f60*/  BRA.U !UP0, `(.L_x_11) ;  /* 0x0000000108ec7547 */ /* 0x000ff0000b800000 */
[----:B--2---:R-:W0:Y:S01]  /*0f70*/  LDC.64 R4, c[0x0][0x380] ;  /* 0x0000e000ff047b82 */ /* 0x004e220000000a00 */
[----:B------:R-:W-:-:S05]  /*0f80*/  IADD3 R7, PT, PT, R2, UR4, RZ ;  /* 0x0000000402077c10 */ /* 0x000fca000fffe0ff */
[----:B0-----:R-:W-:-:S05]  /*0f90*/  IMAD.WIDE.U32 R4, R7, 0x4, R4 ;  /* 0x0000000407047825 */ /* 0x001fca00078e0004 */
[----:B------:R-:W2:Y:S01]  /*0fa0*/  LDG.E R7, desc[UR8][R4.64] ;  /* 0x0000000804077981 */ /* 0x000ea2000c1e1900 */
[----:B------:R-:W-:Y:S01]  /*0fb0*/  HFMA2 R9, -RZ, RZ, 0.96630859375, -0.0022525787353515625 ;  /* 0x3bbb989dff097431 */ /* 0x000fe200000001ff */
[----:B------:R-:W-:Y:S02]  /*0fc0*/  MOV R8, 0x437c0000 ;  /* 0x437c000000087802 */ /* 0x000fe40000000f00 */
[----:B------:R-:W-:-:S04]  /*0fd0*/  IADD3 R12, P0, PT, R2, UR4, RZ ;  /* 0x00000004020c7c10 */ /* 0x000fc8000ff1e0ff */
[----:B------:R-:W-:Y:S01]  /*0fe0*/  IADD3.X R14, PT, PT, RZ, RZ, RZ, P0, !PT ;  /* 0x000000ffff0e7210 */ /* 0x000fe200007fe4ff */
[----:B--2--5:R-:W-:-:S04]  /*0ff0*/  FADD R10, R7, -R0 ;  /* 0x80000000070a7221 */ /* 0x024fc80000000000 */
[----:B------:R-:W-:-:S04]  /*1000*/  FFMA.SAT R7, R10, R9, 0.5 ;  /* 0x3f0000000a077423 */ /* 0x000fc80000002009 */
[----:B------:R-:W-:Y:S02]  /*1010*/  FFMA.RM R11, R7, R8, 12582913 ;  /* 0x4b400001070b7423 */ /* 0x000fe40000004008 */
[----:B------:R-:W0:Y:S02]  /*1020*/  LDC.64 R6, c[0x0][0x380] ;  /* 0x0000e000ff067b82 */ /* 0x000e240000000a00 */
[----:B------:R-:W-:-:S04]  /*1030*/  FADD R13, R11, -12583039 ;  /* 0xcb40007f0b0d7421 */ /* 0x000fc80000000000 */
[----:B------:R-:W-:-:S04]  /*1040*/  FFMA R13, R10, 1.4426950216293334961, -R13 ;  /* 0x3fb8aa3b0a0d7823 */ /* 0x000fc8000000080d */
[----:B------:R-:W-:Y:S01]  /*1050*/  FFMA R13, R10, 1.925963033500011079e-08, R13 ;  /* 0x32a570600a0d7823 */ /* 0x000fe2000000000d */
[----:B------:R-:W-:-:S05]  /*1060*/  SHF.L.U32 R10, R11, 0x17, RZ ;  /* 0x000000170b0a7819 */ /* 0x000fca00000006ff */
[----:B------:R-:W1:Y:S01]  /*1070*/  MUFU.EX2 R13, R13 ;  /* 0x0000000d000d7308 */ /* 0x000e620000000800 */
[----:B0-----:R-:W-:-:S04]  /*1080*/  LEA R6, P0, R12, R6, 0x2 ;  /* 0x000000060c067211 */ /* 0x001fc800078010ff */
[----:B------:R-:W-:Y:S01]  /*1090*/  LEA.HI.X R7, R12, R7, R14, 0x2, P0 ;  /* 0x000000070c077211 */ /* 0x000fe200000f140e */
[----:B-1----:R-:W-:-:S05]  /*10a0*/  FMUL R10, R10, R13 ;  /* 0x0000000d0a0a7220 */ /* 0x002fca0000400000 */
[----:B------:R0:W-:Y:S04]  /*10b0*/  STG.E desc[UR8][R4.64], R10 ;  /* 0x0000000a04007986 */ /* 0x0001e8000c101908 */
[----:B------:R-:W2:Y:S04]  /*10c0*/  LDG.E R11, desc[UR8][R6.64+0x4] ;  /* 0x00000408060b7981 */ /* 0x000ea8000c1e1900 */
[----:B------:R-:W3:Y:S04]  /*10d0*/  LDG.E R15, desc[UR8][R6.64+0x8] ;  /* 0x00000808060f7981 */ /* 0x000ee8000c1e1900 */
[----:B------:R-:W4:Y:S01]  /*10e0*/  LDG.E R17, desc[UR8][R6.64+0xc] ;  /* 0x00000c0806117981 */ /* 0x000f22000c1e1900 */
[----:B------:R-:W-:Y:S01]  /*10f0*/  FADD R3, R3, R10 ;  /* 0x0000000a03037221 */ /* 0x000fe20000000000 */
[----:B------:R-:W-:Y:S01]  /*1100*/  UIADD3 UR4, UPT, UPT, UR4, 0x4, URZ ;  /* 0x0000000404047890 */ /* 0x000fe2000fffe0ff */
[--C-:B--2---:R-:W-:Y:S01]  /*1110*/  FADD R12, R11, -R0.reuse ;  /* 0x800000000b0c7221 */ /* 0x104fe20000000000 */
[----:B---3--:R-:W-:-:S03]  /*1120*/  FADD R14, R15, -R0 ;  /* 0x800000000f0e7221 */ /* 0x008fc60000000000 */
[-C--:B------:R-:W-:Y:S01]  /*1130*/  FFMA.SAT R11, R12, R9.reuse, 0.5 ;  /* 0x3f0000000c0b7423 */ /* 0x080fe20000002009 */
[----:B----4-:R-:W-:Y:S01]  /*1140*/  FADD R16, R17, -R0 ;  /* 0x8000000011107221 */ /* 0x010fe20000000000 */
[-C--:B------:R-:W-:Y:S02]  /*1150*/  FFMA.SAT R15, R14, R9.reuse, 0.5 ;  /* 0x3f0000000e0f7423 */ /* 0x080fe40000002009 */
[-C--:B------:R-:W-:Y:S01]  /*1160*/  FFMA.RM R11, R11, R8.reuse, 12582913 ;  /* 0x4b4000010b0b7423 */ /* 0x080fe20000004008 */
[----:B------:R-:W-:Y:S01]  /*1170*/  FFMA.SAT R9, R16, R9, 0.5 ;  /* 0x3f00000010097423 */ /* 0x000fe20000002009 */
[-C--:B------:R-:W-:Y:S02]  /*1180*/  FFMA.RM R15, R15, R8.reuse, 12582913 ;  /* 0x4b4000010f0f7423 */ /* 0x080fe40000004008 */
[C---:B------:R-:W-:Y:S01]  /*1190*/  FADD R13, R11.reuse, -12583039 ;  /* 0xcb40007f0b0d7421 */ /* 0x040fe20000000000 */
[----:B------:R-:W-:Y:S01]  /*11a0*/  SHF.L.U32 R11, R11, 0x17, RZ ;  /* 0x000000170b0b7819 */ /* 0x000fe200000006ff */
[----:B------:R-:W-:Y:S01]  /*11b0*/  FFMA.RM R9, R9, R8, 12582913 ;  /* 0x4b40000109097423 */ /* 0x000fe20000004008 */
[C---:B0-----:R-:W-:Y:S01]  /*11c0*/  FADD R5, R15.reuse, -12583039 ;  /* 0xcb40007f0f057421 */ /* 0x041fe20000000000 */
[----:B------:R-:W-:Y:S01]  /*11d0*/  FFMA R13, R12, 1.4426950216293334961, -R13 ;  /* 0x3fb8aa3b0c0d7823 */ /* 0x000fe2000000080d */
[----:B------:R-:W-:Y:S01]  /*11e0*/  SHF.L.U32 R15, R15, 0x17, RZ ;  /* 0x000000170f0f7819 */ /* 0x000fe200000006ff */
[C---:B------:R-:W-:Y:S01]  /*11f0*/  FADD R17, R9.reuse, -12583039 ;  /* 0xcb40007f09117421 */ /* 0x040fe20000000000 */
[----:B------:R-:W-:Y:S01]  /*1200*/  FFMA R5, R14, 1.4426950216293334961, -R5 ;  /* 0x3fb8aa3b0e057823 */ /* 0x000fe20000000805 */
[----:B------:R-:W-:Y:S01]  /*1210*/  FFMA R13, R12, 1.925963033500011079e-08, R13 ;  /* 0x32a570600c0d7823 */ /* 0x000fe2000000000d */
[----:B------:R-:W-:Y:S01]  /*1220*/  SHF.L.U32 R9, R9, 0x17, RZ ;  /* 0x0000001709097819 */ /* 0x000fe200000006ff */
[----:B------:R-:W-:Y:S01]  /*1230*/  FFMA R17, R16, 1.4426950216293334961, -R17 ;  /* 0x3fb8aa3b10117823 */ /* 0x000fe20000000811 */
[----:B------:R-:W-:Y:S01]  /*1240*/  FFMA R5, R14, 1.925963033500011079e-08, R5 ;  /* 0x32a570600e057823 */ /* 0x000fe20000000005 */
[----:B------:R-:W0:Y:S02]  /*1250*/  MUFU.EX2 R4, R13 ;  /* 0x0000000d00047308 */ /* 0x000e240000000800 */
[----:B------:R-:W-:-:S06]  /*1260*/  FFMA R17, R16, 1.925963033500011079e-08, R17 ;  /* 0x32a5706010117823 */ /* 0x000fcc0000000011 */
[----:B------:R-:W1:Y:S08]  /*1270*/  MUFU.EX2 R8, R5 ;  /* 0x0000000500087308 */ /* 0x000e700000000800 */
[----:B------:R-:W2:Y:S01]  /*1280*/  MUFU.EX2 R12, R17 ;  /* 0x00000011000c7308 */ /* 0x000ea20000000800 */
[----:B0-----:R-:W-:-:S04]  /*1290*/  FMUL R4, R11, R4 ;  /* 0x000000040b047220 */ /* 0x001fc80000400000 */
[----:B------:R-:W-:Y:S01]  /*12a0*/  FADD R3, R3, R4 ;  /* 0x0000000403037221 */ /* 0x000fe20000000000 */
[----:B------:R0:W-:Y:S01]  /*12b0*/  STG.E desc[UR8][R6.64+0x4], R4 ;  /* 0x0000040406007986 */ /* 0x0001e2000c101908 */
[----:B-1----:R-:W-:-:S04]  /*12c0*/  FMUL R8, R15, R8 ;  /* 0x000000080f087220 */ /* 0x002fc80000400000 */
[----:B------:R-:W-:Y:S01]  /*12d0*/  FADD R3, R3, R8 ;  /* 0x0000000803037221 */ /* 0x000fe20000000000 */
[----:B------:R0:W-:Y:S01]  /*12e0*/  STG.E desc[UR8][R6.64+0x8], R8 ;  /* 0x0000080806007986 */ /* 0x0001e2000c101908 */
[----:B--2---:R-:W-:-:S04]  /*12f0*/  FMUL R9, R9, R12 ;  /* 0x0000000c09097220 */ /* 0x004fc80000400000 */
[----:B------:R-:W-:Y:S01]  /*1300*/  FADD R3, R3, R9 ;  /* 0x0000000903037221 */ /* 0x000fe20000000000 */
[----:B------:R0:W-:Y:S06]  /*1310*/  STG.E desc[UR8][R6.64+0xc], R9 ;  /* 0x00000c0906007986 */ /* 0x0001ec000c101908 */
.L_x_11:
[----:B------:R-:W-:Y:S05]  /*1320*/  BRA.U !UP1, `(.L_x_8) ;  /* 0x0000000109e47547 */ /* 0x000fea000b800000 */
[----:B------:R-:W-:Y:S02]  /*1330*/  UISETP.NE.AND UP0, UPT, UR7, 0x1, UPT ;  /* 0x000000010700788c */ /* 0x000fe4000bf05270 */
[----:B------:R-:W-:-:S04]  /*1340*/  ULOP3.LUT UR5, UR5, 0x1, URZ, 0xc0, !UPT ;  /* 0x0000000105057892 */ /* 0x000fc8000f8ec0ff */
[----:B------:R-:W-:-:S03]  /*1350*/  UISETP.NE.U32.AND UP1, UPT, UR5, 0x1, UPT ;  /* 0x000000010500788c */ /* 0x000fc6000bf25070 */
[----:B------:R-:W-:Y:S08]  /*1360*/  BRA.U !UP0, `(.L_x_12) ;  /* 0x00000001088c7547 */ /* 0x000ff0000b800000 */
[----:B0-2---:R-:W0:Y:S01]  /*1370*/  LDC.64 R4, c[0x0][0x380] ;  /* 0x0000e000ff047b82 */ /* 0x005e220000000a00 */
        /* <DEDUP_REMOVED lines=11> */
[C---:B------:R-:W-:Y:S01]  /*1430*/  FADD R11, R9.reuse, -12583039 ;  /* 0xcb40007f090b7421 */ /* 0x040fe20000000000 */
[----:B------:R-:W-:-:S03]  /*1440*/  SHF.L.U32 R9, R9, 0x17, RZ ;  /* 0x0000001709097819 */ /* 0x000fc600000006ff */
[----:B------:R-:W-:-:S04]  /*1450*/  FFMA R11, R8, 1.4426950216293334961, -R11 ;  /* 0x3fb8aa3b080b7823 */ /* 0x000fc8000000080b */
[----:B------:R-:W-:-:S04]  /*1460*/  FFMA R11, R8, 1.925963033500011079e-08, R11 ;  /* 0x32a57060080b7823 */ /* 0x000fc8000000000b */
[----:B------:R-:W1:Y:S01]  /*1470*/  MUFU.EX2 R8, R11 ;  /* 0x0000000b00087308 */ /* 0x000e620000000800 */
[----:B0-----:R-:W-:-:S04]  /*1480*/  LEA R6, P0, R12, R6, 0x2 ;  /* 0x000000060c067211 */ /* 0x001fc800078010ff */
[----:B------:R-:W-:Y:S01]  /*1490*/  LEA.HI.X R7, R12, R7, R14, 0x2, P0 ;  /* 0x000000070c077211 */ /* 0x000fe200000f140e */
[----:B-1----:R-:W-:-:S05]  /*14a0*/  FMUL R8, R9, R8 ;  /* 0x0000000809087220 */ /* 0x002fca0000400000 */
[----:B------:R1:W-:Y:S04]  /*14b0*/  STG.E desc[UR8][R4.64], R8 ;  /* 0x0000000804007986 */ /* 0x0003e8000c101908 */
[----:B------:R-:W2:Y:S01]  /*14c0*/  LDG.E R9, desc[UR8][R6.64+0x4] ;  /* 0x0000040806097981 */ /* 0x000ea2000c1e1900 */
[----:B------:R-:W-:Y:S01]  /*14d0*/  FADD R3, R3, R8 ;  /* 0x0000000803037221 */ /* 0x000fe20000000000 */
[----:B------:R-:W-:Y:S01]  /*14e0*/  UIADD3 UR4, UPT, UPT, UR4, 0x2, URZ ;  /* 0x0000000204047890 */ /* 0x000fe2000fffe0ff */
[----:B--2---:R-:W-:-:S04]  /*14f0*/  FADD R9, R9, -R0 ;  /* 0x8000000009097221 */ /* 0x004fc80000000000 */
[----:B------:R-:W-:-:S04]  /*1500*/  FFMA.SAT R10, R9, R10, 0.5 ;  /* 0x3f000000090a7423 */ /* 0x000fc8000000200a */
[----:B------:R-:W-:-:S04]  /*1510*/  FFMA.RM R10, R10, R13, 12582913 ;  /* 0x4b4000010a0a7423 */ /* 0x000fc8000000400d */
[C---:B------:R-:W-:Y:S01]  /*1520*/  FADD R12, R10.reuse, -12583039 ;  /* 0xcb40007f0a0c7421 */ /* 0x040fe20000000000 */
[----:B------:R-:W-:-:S03]  /*1530*/  SHF.L.U32 R10, R10, 0x17, RZ ;  /* 0x000000170a0a7819 */ /* 0x000fc600000006ff */
[----:B------:R-:W-:-:S04]  /*1540*/  FFMA R12, R9, 1.4426950216293334961, -R12 ;  /* 0x3fb8aa3b090c7823 */ /* 0x000fc8000000080c */
[----:B------:R-:W-:-:S04]  /*1550*/  FFMA R12, R9, 1.925963033500011079e-08, R12 ;  /* 0x32a57060090c7823 */ /* 0x000fc8000000000c */
[----:B------:R-:W0:Y:S02]  /*1560*/  MUFU.EX2 R9, R12 ;  /* 0x0000000c00097308 */ /* 0x000e240000000800 */
[----:B0-----:R-:W-:-:S04]  /*1570*/  FMUL R9, R10, R9 ;  /* 0x000000090a097220 */ /* 0x001fc80000400000 */
[----:B------:R-:W-:Y:S01]  /*1580*/  FADD R3, R3, R9 ;  /* 0x0000000903037221 */ /* 0x000fe20000000000 */
[----:B------:R1:W-:Y:S06]  /*1590*/  STG.E desc[UR8][R6.64+0x4], R9 ;  /* 0x0000040906007986 */ /* 0x0003ec000c101908 */
.L_x_12:
[----:B------:R-:W-:Y:S05]  /*15a0*/  BRA.U UP1, `(.L_x_8) ;  /* 0x0000000101447547 */ /* 0x000fea000b800000 */
[----:B012---:R-:W0:Y:S01]  /*15b0*/  LDC.64 R4, c[0x0][0x380] ;  /* 0x0000e000ff047b82 */ /* 0x007e220000000a00 */
[----:B------:R-:W-:-:S05]  /*15c0*/  IADD3 R7, PT, PT, R2, UR4, RZ ;  /* 0x0000000402077c10 */ /* 0x000fca000fffe0ff */
[----:B0-----:R-:W-:-:S05]  /*15d0*/  IMAD.WIDE.U32 R4, R7, 0x4, R4 ;  /* 0x0000000407047825 */ /* 0x001fca00078e0004 */
[----:B------:R-:W2:Y:S01]  /*15e0*/  LDG.E R7, desc[UR8][R4.64] ;  /* 0x0000000804077981 */ /* 0x000ea2000c1e1900 */
[----:B------:R-:W-:Y:S01]  /*15f0*/  HFMA2 R6, -RZ, RZ, 0.96630859375, -0.0022525787353515625 ;  /* 0x3bbb989dff067431 */ /* 0x000fe200000001ff */
[----:B------:R-:W-:Y:S01]  /*1600*/  MOV R9, 0x437c0000 ;  /* 0x437c000000097802 */ /* 0x000fe20000000f00 */
[----:B--2--5:R-:W-:-:S04]  /*1610*/  FADD R7, R7, -R0 ;  /* 0x8000000007077221 */ /* 0x024fc80000000000 */
        /* <DEDUP_REMOVED lines=10> */
.L_x_8:
[----:B01----:R-:W0:Y:S02]  /*16c0*/  LDC R6, c[0x0][0x38c] ;  /* 0x0000e300ff067b82 */ /* 0x003e240000000800 */
[----:B0-----:R-:W-:-:S13]  /*16d0*/  ISETP.GE.AND P0, PT, R6, 0x1, PT ;  /* 0x000000010600780c */ /* 0x001fda0003f06270 */
[----:B------:R-:W-:Y:S05]  /*16e0*/  @!P0 EXIT ;  /* 0x000000000000894d */ /* 0x000fea0003800000 */
[C---:B------:R-:W-:Y:S01]  /*16f0*/  ISETP.GE.U32.AND P0, PT, R6.reuse, 0x10, PT ;  /* 0x000000100600780c */ /* 0x040fe20003f06070 */
[----:B------:R-:W-:Y:S01]  /*1700*/  HFMA2 R7, -RZ, RZ, 0, 0 ;  /* 0x00000000ff077431 */ /* 0x000fe200000001ff */
[----:B------:R-:W-:-:S11]  /*1710*/  LOP3.LUT R8, R6, 0xf, RZ, 0xc0, !PT ;  /* 0x0000000f06087812 */ /* 0x000fd600078ec0ff */
[----:B------:R-:W-:Y:S05]  /*1720*/  @!P0 BRA `(.L_x_13) ;  /* 0x0000000c00b48947 */ /* 0x000fea0003800000 */
[----:B--23--:R-:W0:Y:S01]  /*1730*/  LDC.64 R4, c[0x0][0x380] ;  /* 0x0000e000ff047b82 */ /* 0x00ce220000000a00 */
[----:B------:R-:W-:-:S04]  /*1740*/  LOP3.LUT R7, R6, 0x7ffffff0, RZ, 0xc0, !PT ;  /* 0x7ffffff006077812 */ /* 0x000fc800078ec0ff */
[----:B------:R-:W-:Y:S01]  /*1750*/  IADD3 R6, PT, PT, -R7, RZ, RZ ;  /* 0x000000ff07067210 */ /* 0x000fe20007ffe1ff */
[----:B0-----:R-:W-:-:S03]  /*1760*/  IMAD.WIDE.U32 R4, R2, 0x4, R4 ;  /* 0x0000000402047825 */ /* 0x001fc600078e0004 */
[----:B-----5:R-:W-:-:S04]  /*1770*/  IADD3 R0, P0, PT, R4, 0x20, RZ ;  /* 0x0000002004007810 */ /* 0x020fc80007f1e0ff */
[----:B------:R-:W-:-:S09]  /*1780*/  IADD3.X R11, PT, PT, RZ, R5, RZ, P0, !PT ;  /* 0x00000005ff0b7210 */ /* 0x000fd200007fe4ff */
.L_x_30:
[----:B0-----:R-:W-:Y:S02]  /*1790*/  MOV R4, R0 ;  /* 0x0000000000047202 */ /* 0x001fe40000000f00 */
[----:B------:R-:W-:-:S05]  /*17a0*/  MOV R5, R11 ;  /* 0x0000000b00057202 */ /* 0x000fca0000000f00 */
[----:B------:R-:W2:Y:S01]  /*17b0*/  LDG.E R0, desc[UR8][R4.64+-0x20] ;  /* 0xffffe00804007981 */ /* 0x000ea2000c1e1900 */
[----:B------:R-:W0:Y:S01]  /*17c0*/  MUFU.RCP R10, R3 ;  /* 0x00000003000a7308 */ /* 0x000e220000001000 */
[----:B------:R-:W-:-:S04]  /*17d0*/  IADD3 R6, PT, PT, R6, 0x10, RZ ;  /* 0x0000001006067810 */ /* 0x000fc80007ffe0ff */
[----:B------:R-:W-:Y:S01]  /*17e0*/  ISETP.NE.AND P2, PT, R6, RZ, PT ;  /* 0x000000ff0600720c */ /* 0x000fe20003f45270 */
[----:B0-----:R-:W-:-:S04]  /*17f0*/  FFMA R9, R10, -R3, 1 ;  /* 0x3f8000000a097423 */ /* 0x001fc80000000803 */
[----:B------:R-:W-:Y:S01]  /*1800*/  FFMA R9, R10, R9, R10 ;  /* 0x000000090a097223 */ /* 0x000fe2000000000a */
[----:B--2---:R-:W0:Y:S03]  /*1810*/  FCHK P0, R0, R3 ;  /* 0x0000000300007302 */ /* 0x004e260000000000 */
[----:B------:R-:W-:-:S04]  /*1820*/  FFMA R10, R0, R9, RZ ;  /* 0x00000009000a7223 */ /* 0x000fc800000000ff */
[----:B------:R-:W-:-:S04]  /*1830*/  FFMA R11, R10, -R3, R0 ;  /* 0x800000030a0b7223 */ /* 0x000fc80000000000 */
[----:B------:R-:W-:Y:S01]  /*1840*/  FFMA R9, R9, R11, R10 ;  /* 0x0000000b09097223 */ /* 0x000fe2000000000a */
[----:B0-----:R-:W-:Y:S06]  /*1850*/  @!P0 BRA `(.L_x_14) ;  /* 0x00000000000c8947 */ /* 0x001fec0003800000 */
[----:B------:R-:W-:-:S07]  /*1860*/  MOV R12, 0x1880 ;  /* 0x00001880000c7802 */ /* 0x000fce0000000f00 */
[----:B------:R-:W-:Y:S05]  /*1870*/  CALL.REL.NOINC `($__internal_0_$__cuda_sm3x_div_rn_noftz_f32_slowpath) ;  /* 0x0000001800e07944 */ /* 0x000fea0003c00000 */
[----:B------:R-:W-:-:S07]  /*1880*/  MOV R9, R0 ;  /* 0x0000000000097202 */ /* 0x000fce0000000f00 */
.L_x_14:
[----:B------:R-:W2:Y:S01]  /*1890*/  LDG.E R13, desc[UR8][R4.64+-0x1c] ;  /* 0xffffe408040d7981 */ /* 0x000ea2000c1e1900 */
[----:B------:R-:W0:Y:S01]  /*18a0*/  MUFU.RCP R0, R3 ;  /* 0x0000000300007308 */ /* 0x000e220000001000 */
[----:B------:R-:W-:-:S05]  /*18b0*/  FMNMX R9, R9, 1.0000000116860974231e-07, !PT ;  /* 0x33d6bf9509097809 */ /* 0x000fca0007800000 */
[----:B------:R1:W-:Y:S01]  /*18c0*/  STG.E desc[UR8][R4.64+-0x20], R9 ;  /* 0xffffe00904007986 */ /* 0x0003e2000c101908 */
[----:B0-----:R-:W-:-:S04]  /*18d0*/  FFMA R11, R0, -R3, 1 ;  /* 0x3f800000000b7423 */ /* 0x001fc80000000803 */
[----:B------:R-:W-:Y:S01]  /*18e0*/  FFMA R0, R0, R11, R0 ;  /* 0x0000000b00007223 */ /* 0x000fe20000000000 */
[----:B--2---:R-:W0:Y:S03]  /*18f0*/  FCHK P0, R13, R3 ;  /* 0x000000030d007302 */ /* 0x004e260000000000 */
[----:B------:R-:W-:-:S04]  /*1900*/  FFMA R10, R0, R13, RZ ;  /* 0x0000000d000a7223 */ /* 0x000fc800000000ff */
[----:B------:R-:W-:-:S04]  /*1910*/  FFMA R11, R10, -R3, R13 ;  /* 0x800000030a0b7223 */ /* 0x000fc8000000000d */
[----:B------:R-:W-:Y:S01]  /*1920*/  FFMA R0, R0, R11, R10 ;  /* 0x0000000b00007223 */ /* 0x000fe2000000000a */
[----:B01----:R-:W-:Y:S06]  /*1930*/  @!P0 BRA `(.L_x_15) ;  /* 0x00000000000c8947 */ /* 0x003fec0003800000 */
[----:B------:R-:W-:Y:S02]  /*1940*/  MOV R0, R13 ;  /* 0x0000000d00007202 */ /* 0x000fe40000000f00 */
[----:B------:R-:W-:-:S07]  /*1950*/  MOV R12, 0x1970 ;  /* 0x00001970000c7802 */ /* 0x000fce0000000f00 */
[----:B------:R-:W-:Y:S05]  /*1960*/  CALL.REL.NOINC `($__internal_0_$__cuda_sm3x_div_rn_noftz_f32_slowpath) ;  /* 0x0000001800a47944 */ /* 0x000fea0003c00000 */
.L_x_15:
        /* <DEDUP_REMOVED lines=14> */
.L_x_16:
        /* <DEDUP_REMOVED lines=14> */
.L_x_17:
        /* <DEDUP_REMOVED lines=14> */
.L_x_18:
        /* <DEDUP_REMOVED lines=14> */
.L_x_19:
        /* <DEDUP_REMOVED lines=14> */
.L_x_20:
        /* <DEDUP_REMOVED lines=14> */
.L_x_21:
        /* <DEDUP_REMOVED lines=14> */
.L_x_22:
        /* <DEDUP_REMOVED lines=14> */
.L_x_23:
        /* <DEDUP_REMOVED lines=14> */
.L_x_24:
        /* <DEDUP_REMOVED lines=14> */
.L_x_25:
        /* <DEDUP_REMOVED lines=14> */
.L_x_26:
        /* <DEDUP_REMOVED lines=14> */
.L_x_27:
        /* <DEDUP_REMOVED lines=14> */
.L_x_28:
        /* <DEDUP_REMOVED lines=14> */
.L_x_29:
[----:B------:R-:W-:Y:S02]  /*25b0*/  FMNMX R9, R0, 1.0000000116860974231e-07, !PT ;  /* 0x33d6bf9500097809 */ /* 0x000fe40007800000 */
[----:B------:R-:W-:-:S03]  /*25c0*/  IADD3 R0, P0, PT, R4, 0x40, RZ ;  /* 0x0000004004007810 */ /* 0x000fc60007f1e0ff */
[----:B------:R0:W-:Y:S01]  /*25d0*/  STG.E desc[UR8][R4.64+0x1c], R9 ;  /* 0x00001c0904007986 */ /* 0x0001e2000c101908 */
[----:B------:R-:W-:Y:S01]  /*25e0*/  IADD3.X R11, PT, PT, RZ, R5, RZ, P0, !PT ;  /* 0x00000005ff0b7210 */ /* 0x000fe200007fe4ff */
[----:B------:R-:W-:Y:S08]  /*25f0*/  @P2 BRA `(.L_x_30) ;  /* 0xfffffff000642947 */ /* 0x000ff0000383ffff */
.L_x_13:
[----:B------:R-:W-:-:S13]  /*2600*/  ISETP.NE.AND P0, PT, R8, RZ, PT ;  /* 0x000000ff0800720c */ /* 0x000fda0003f05270 */
[----:B------:R-:W-:Y:S05]  /*2610*/  @!P0 EXIT ;  /* 0x000000000000894d */ /* 0x000fea0003800000 */
[----:B------:R-:W1:Y:S01]  /*2620*/  LDCU UR4, c[0x0][0x38c] ;  /* 0x00007180ff0477ac */ /* 0x000e620008000800 */
[----:B------:R-:W-:Y:S01]  /*2630*/  ISETP.GE.U32.AND P0, PT, R8, 0x8, PT ;  /* 0x000000080800780c */ /* 0x000fe20003f06070 */
[----:B-1----:R-:W-:-:S12]  /*2640*/  ULOP3.LUT UR4, UR4, 0x7, URZ, 0xc0, !UPT ;  /* 0x0000000704047892 */ /* 0x002fd8000f8ec0ff */
[----:B------:R-:W-:Y:S05]  /*2650*/  @!P0 BRA `(.L_x_31) ;  /* 0x0000000400e48947 */ /* 0x000fea0003800000 */
[----:B0-2---:R-:W0:Y:S01]  /*2660*/  LDC.64 R8, c[0x0][0x380] ;  /* 0x0000e000ff087b82 */ /* 0x005e220000000a00 */
[----:B---3--:R-:W-:-:S05]  /*2670*/  IADD3 R5, PT, PT, R2, R7, RZ ;  /* 0x0000000702057210 */ /* 0x008fca0007ffe0ff */
[----:B0-----:R-:W-:-:S05]  /*2680*/  IMAD.WIDE.U32 R8, R5, 0x4, R8 ;  /* 0x0000000405087825 */ /* 0x001fca00078e0008 */
[----:B------:R-:W2:Y:S01]  /*2690*/  LDG.E R11, desc[UR8][R8.64] ;  /* 0x00000008080b7981 */ /* 0x000ea2000c1e1900 */
[----:B-----5:R-:W0:Y:S02]  /*26a0*/  MUFU.RCP R0, R3 ;  /* 0x0000000300007308 */ /* 0x020e240000001000 */
[----:B0-----:R-:W-:-:S04]  /*26b0*/  FFMA R5, R0, -R3, 1 ;  /* 0x3f80000000057423 */ /* 0x001fc80000000803 */
[----:B------:R-:W-:Y:S02]  /*26c0*/  FFMA R0, R0, R5, R0 ;  /* 0x0000000500007223 */ /* 0x000fe40000000000 */
[----:B--2---:R-:W0:Y:S02]  /*26d0*/  FCHK P0, R11, R3 ;  /* 0x000000030b007302 */ /* 0x004e240000000000 */
[----:B------:R-:W-:-:S04]  /*26e0*/  FFMA R4, R0, R11, RZ ;  /* 0x0000000b00047223 */ /* 0x000fc800000000ff */
[----:B------:R-:W-:-:S04]  /*26f0*/  FFMA R5, R4, -R3, R11 ;  /* 0x8000000304057223 */ /* 0x000fc8000000000b */
[----:B------:R-:W-:Y:S01]  /*2700*/  FFMA R0, R0, R5, R4 ;  /* 0x0000000500007223 */ /* 0x000fe20000000004 */
[----:B0-----:R-:W-:Y:S06]  /*2710*/  @!P0 BRA `(.L_x_32) ;  /* 0x00000000000c8947 */ /* 0x001fec0003800000 */
[----:B------:R-:W-:Y:S02]  /*2720*/  MOV R0, R11 ;  /* 0x0000000b00007202 */ /* 0x000fe40000000f00 */
[----:B------:R-:W-:-:S07]  /*2730*/  MOV R12, 0x2750 ;  /* 0x00002750000c7802 */ /* 0x000fce0000000f00 */
[----:B------:R-:W-:Y:S05]  /*2740*/  CALL.REL.NOINC `($__internal_0_$__cuda_sm3x_div_rn_noftz_f32_slowpath) ;  /* 0x0000000c002c7944 */ /* 0x000fea0003c00000 */
.L_x_32:
[----:B------:R-:W0:Y:S01]  /*2750*/  LDC.64 R12, c[0x0][0x380] ;  /* 0x0000e000ff0c7b82 */ /* 0x000e220000000a00 */
[----:B------:R-:W-:Y:S02]  /*2760*/  IADD3 R5, P0, PT, R2, R7, RZ ;  /* 0x0000000702057210 */ /* 0x000fe40007f1e0ff */
[----:B------:R-:W-:Y:S02]  /*2770*/  FMNMX R11, R0, 1.0000000116860974231e-07, !PT ;  /* 0x33d6bf95000b7809 */ /* 0x000fe40007800000 */
[----:B------:R-:W-:-:S03]  /*2780*/  IADD3.X R6, PT, PT, RZ, RZ, RZ, P0, !PT ;  /* 0x000000ffff067210 */ /* 0x000fc600007fe4ff */
[----:B------:R1:W-:Y:S01]  /*2790*/  STG.E desc[UR8][R8.64], R11 ;  /* 0x0000000b08007986 */ /* 0x0003e2000c101908 */
[----:B0-----:R-:W-:-:S04]  /*27a0*/  LEA R4, P0, R5, R12, 0x2 ;  /* 0x0000000c05047211 */ /* 0x001fc800078010ff */
[----:B------:R-:W-:-:S05]  /*27b0*/  LEA.HI.X R5, R5, R13, R6, 0x2, P0 ;  /* 0x0000000d05057211 */ /* 0x000fca00000f1406 */
[----:B------:R-:W2:Y:S01]  /*27c0*/  LDG.E R15, desc[UR8][R4.64+0x4] ;  /* 0x00000408040f7981 */ /* 0x000ea2000c1e1900 */
[----:B------:R-:W0:Y:S02]  /*27d0*/  MUFU.RCP R0, R3 ;  /* 0x0000000300007308 */ /* 0x000e240000001000 */
[----:B0-----:R-:W-:-:S04]  /*27e0*/  FFMA R13, R0, -R3, 1 ;  /* 0x3f800000000d7423 */ /* 0x001fc80000000803 */
[----:B------:R-:W-:Y:S02]  /*27f0*/  FFMA R0, R0, R13, R0 ;  /* 0x0000000d00007223 */ /* 0x000fe40000000000 */
[----:B--2---:R-:W0:Y:S02]  /*2800*/  FCHK P0, R15, R3 ;  /* 0x000000030f007302 */ /* 0x004e240000000000 */
[----:B------:R-:W-:-:S04]  /*2810*/  FFMA R6, R0, R15, RZ ;  /* 0x0000000f00067223 */ /* 0x000fc800000000ff */
[----:B------:R-:W-:-:S04]  /*2820*/  FFMA R13, R6, -R3, R15 ;  /* 0x80000003060d7223 */ /* 0x000fc8000000000f */
[----:B------:R-:W-:Y:S01]  /*2830*/  FFMA R0, R0, R13, R6 ;  /* 0x0000000d00007223 */ /* 0x000fe20000000006 */
[----:B01----:R-:W-:Y:S06]  /*2840*/  @!P0 BRA `(.L_x_33) ;  /* 0x00000000000c8947 */ /* 0x003fec0003800000 */
[----:B------:R-:W-:Y:S02]  /*2850*/  MOV R0, R15 ;  /* 0x0000000f00007202 */ /* 0x000fe40000000f00 */
[----:B------:R-:W-:-:S07]  /*2860*/  MOV R12, 0x2880 ;  /* 0x00002880000c7802 */ /* 0x000fce0000000f00 */
[----:B------:R-:W-:Y:S05]  /*2870*/  CALL.REL.NOINC `($__internal_0_$__cuda_sm3x_div_rn_noftz_f32_slowpath) ;  /* 0x0000000800e07944 */ /* 0x000fea0003c00000 */
.L_x_33:
        /* <DEDUP_REMOVED lines=14> */
.L_x_34:
        /* <DEDUP_REMOVED lines=14> */
.L_x_35:
        /* <DEDUP_REMOVED lines=14> */
.L_x_36:
        /* <DEDUP_REMOVED lines=14> */
.L_x_37:
        /* <DEDUP_REMOVED lines=14> */
.L_x_38:
        /* <DEDUP_REMOVED lines=14> */
.L_x_39:
[----:B------:R-:W-:Y:S02]  /*2dc0*/  FMNMX R9, R0, 1.0000000116860974231e-07, !PT ;  /* 0x33d6bf9500097809 */ /* 0x000fe40007800000 */
[----:B------:R-:W-:-:S03]  /*2dd0*/  IADD3 R7, PT, PT, R7, 0x8, RZ ;  /* 0x0000000807077810 */ /* 0x000fc60007ffe0ff */
[----:B------:R1:W-:Y:S04]  /*2de0*/  STG.E desc[UR8][R4.64+0x1c], R9 ;  /* 0x00001c0904007986 */ /* 0x0003e8000c101908 */
.L_x_31:
[----:B------:R-:W-:-:S13]  /*2df0*/  ISETP.NE.AND P0, PT, RZ, UR4, PT ;  /* 0x00000004ff007c0c */ /* 0x000fda000bf05270 */
[----:B------:R-:W-:Y:S05]  /*2e00*/  @!P0 EXIT ;  /* 0x000000000000894d */ /* 0x000fea0003800000 */
[----:B------:R-:W4:Y:S01]  /*2e10*/  LDCU UR5, c[0x0][0x38c] ;  /* 0x00007180ff0577ac */ /* 0x000f220008000800 */
[----:B------:R-:W-:Y:S02]  /*2e20*/  UISETP.GE.U32.AND UP0, UPT, UR4, 0x4, UPT ;  /* 0x000000040400788c */ /* 0x000fe4000bf06070 */
[----:B----4-:R-:W-:-:S07]  /*2e30*/  ULOP3.LUT UR5, UR5, 0x3, URZ, 0xc0, !UPT ;  /* 0x0000000305057892 */ /* 0x010fce000f8ec0ff */
[----:B------:R-:W-:Y:S05]  /*2e40*/  BRA.U !UP0, `(.L_x_40) ;  /* 0x0000000508047547 */ /* 0x000fea000b800000 */
[----:B012---:R-:W0:Y:S01]  /*2e50*/  LDC.64 R8, c[0x0][0x380] ;  /* 0x0000e000ff087b82 */ /* 0x007e220000000a00 */
        /* <DEDUP_REMOVED lines=14> */
.L_x_41:
        /* <DEDUP_REMOVED lines=19> */
.L_x_42:
        /* <DEDUP_REMOVED lines=14> */
.L_x_43:
        /* <DEDUP_REMOVED lines=14> */
.L_x_44:
[----:B------:R-:W-:Y:S02]  /*3230*/  FMNMX R9, R0, 1.0000000116860974231e-07, !PT ;  /* 0x33d6bf9500097809 */ /* 0x000fe40007800000 */
[----:B------:R-:W-:-:S03]  /*3240*/  IADD3 R7, PT, PT, R7, 0x4, RZ ;  /* 0x0000000407077810 */ /* 0x000fc60007ffe0ff */
[----:B------:R4:W-:Y:S04]  /*3250*/  STG.E desc[UR8][R4.64+0xc], R9 ;  /* 0x00000c0904007986 */ /* 0x0009e8000c101908 */
.L_x_40:
[----:B------:R-:W-:-:S13]  /*3260*/  ISETP.NE.AND P0, PT, RZ, UR5, PT ;  /* 0x00000005ff007c0c */ /* 0x000fda000bf05270 */
[----:B------:R-:W-:Y:S05]  /*3270*/  @!P0 EXIT ;  /* 0x000000000000894d */ /* 0x000fea0003800000 */
[----:B01234-:R-:W0:Y:S01]  /*3280*/  LDC.64 R4, c[0x0][0x380] ;  /* 0x0000e000ff047b82 */ /* 0x01fe220000000a00 */
[----:B------:R-:W-:Y:S01]  /*3290*/  IADD3 R7, PT, PT, R2, R7, RZ ;  /* 0x0000000702077210 */ /* 0x000fe20007ffe0ff */
[----:B------:R-:W-:-:S04]  /*32a0*/  UIADD3 UR4, UPT, UPT, -UR5, URZ, URZ ;  /* 0x000000ff05047290 */ /* 0x000fc8000fffe1ff */
[----:B0-----:R-:W-:-:S08]  /*32b0*/  IMAD.WIDE.U32 R4, R7, 0x4, R4 ;  /* 0x0000000407047825 */ /* 0x001fd000078e0004 */
.L_x_46:
[----:B------:R-:W2:Y:S01]  /*32c0*/  LDG.E R9, desc[UR8][R4.64] ;  /* 0x0000000804097981 */ /* 0x000ea2000c1e1900 */
[----:B-----5:R-:W0:Y:S01]  /*32d0*/  MUFU.RCP R0, R3 ;  /* 0x0000000300007308 */ /* 0x020e220000001000 */
[----:B------:R-:W-:-:S04]  /*32e0*/  UIADD3 UR4, UPT, UPT, UR4, 0x1, URZ ;  /* 0x0000000104047890 */ /* 0x000fc8000fffe0ff */
[----:B------:R-:W-:Y:S01]  /*32f0*/  UISETP.NE.AND UP0, UPT, UR4, URZ, UPT ;  /* 0x000000ff0400728c */ /* 0x000fe2000bf05270 */
[----:B0-----:R-:W-:-:S04]  /*3300*/  FFMA R7, R0, -R3, 1 ;  /* 0x3f80000000077423 */ /* 0x001fc80000000803 */
[----:B------:R-:W-:Y:S01]  /*3310*/  FFMA R0, R0, R7, R0 ;  /* 0x0000000700007223 */ /* 0x000fe20000000000 */
[----:B--2---:R-:W0:Y:S03]  /*3320*/  FCHK P0, R9, R3 ;  /* 0x0000000309007302 */ /* 0x004e260000000000 */
[----:B------:R-:W-:-:S04]  /*3330*/  FFMA R2, R0, R9, RZ ;  /* 0x0000000900027223 */ /* 0x000fc800000000ff */
[----:B------:R-:W-:-:S04]  /*3340*/  FFMA R7, R2, -R3, R9 ;  /* 0x8000000302077223 */ /* 0x000fc80000000009 */
[----:B------:R-:W-:Y:S01]  /*3350*/  FFMA R0, R0, R7, R2 ;  /* 0x0000000700007223 */ /* 0x000fe20000000002 */
[----:B0-----:R-:W-:Y:S06]  /*3360*/  @!P0 BRA `(.L_x_45) ;  /* 0x00000000000c8947 */ /* 0x001fec0003800000 */
[----:B------:R-:W-:Y:S02]  /*3370*/  MOV R0, R9 ;  /* 0x0000000900007202 */ /* 0x000fe40000000f00 */
[----:B------:R-:W-:-:S07]  /*3380*/  MOV R12, 0x33a0 ;  /* 0x000033a0000c7802 */ /* 0x000fce0000000f00 */
[----:B------:R-:W-:Y:S05]  /*3390*/  CALL.REL.NOINC `($__internal_0_$__cuda_sm3x_div_rn_noftz_f32_slowpath) ;  /* 0x0000000000187944 */ /* 0x000fea0003c00000 */
.L_x_45:
[----:B------:R-:W-:-:S05]  /*33a0*/  FMNMX R7, R0, 1.0000000116860974231e-07, !PT ;  /* 0x33d6bf9500077809 */ /* 0x000fca0007800000 */
[----:B------:R0:W-:Y:S02]  /*33b0*/  STG.E desc[UR8][R4.64], R7 ;  /* 0x0000000704007986 */ /* 0x0001e4000c101908 */
[----:B0-----:R-:W-:-:S04]  /*33c0*/  IADD3 R4, P0, PT, R4, 0x4, RZ ;  /* 0x0000000404047810 */ /* 0x001fc80007f1e0ff */
[----:B------:R-:W-:Y:S01]  /*33d0*/  IADD3.X R5, PT, PT, RZ, R5, RZ, P0, !PT ;  /* 0x00000005ff057210 */ /* 0x000fe200007fe4ff */
[----:B------:R-:W-:Y:S08]  /*33e0*/  BRA.U UP0, `(.L_x_46) ;  /* 0xfffffffd00b47547 */ /* 0x000ff0000b83ffff */
[----:B------:R-:W-:Y:S05]  /*33f0*/  EXIT ;  /* 0x000000000000794d */ /* 0x000fea0003800000 */
        .weak           $__internal_0_$__cuda_sm3x_div_rn_noftz_f32_slowpath
        .type           $__internal_0_$__cuda_sm3x_div_rn_noftz_f32_slowpath,@function
        .size           $__internal_0_$__cuda_sm3x_div_rn_noftz_f32_slowpath,(.L_x_75 - $__internal_0_$__cuda_sm3x_div_rn_noftz_f32_slowpath)
$__internal_0_$__cuda_sm3x_div_rn_noftz_f32_slowpath:
[----:B------:R-:W-:Y:S02]  /*3400*/  SHF.R.U32.HI R11, RZ, 0x17, R3 ;  /* 0x00000017ff0b7819 */ /* 0x000fe40000011603 */
[----:B------:R-:W-:Y:S02]  /*3410*/  SHF.R.U32.HI R14, RZ, 0x17, R0 ;  /* 0x00000017ff0e7819 */ /* 0x000fe40000011600 */
[----:B------:R-:W-:Y:S02]  /*3420*/  LOP3.LUT R11, R11, 0xff, RZ, 0xc0, !PT ;  /* 0x000000ff0b0b7812 */ /* 0x000fe400078ec0ff */
[----:B------:R-:W-:Y:S02]  /*3430*/  LOP3.LUT R14, R14, 0xff, RZ, 0xc0, !PT ;  /* 0x000000ff0e0e7812 */ /* 0x000fe400078ec0ff */
[----:B------:R-:W-:Y:S02]  /*3440*/  IADD3 R16, PT, PT, R11, -0x1, RZ ;  /* 0xffffffff0b107810 */ /* 0x000fe40007ffe0ff */
[----:B------:R-:W-:-:S02]  /*3450*/  IADD3 R15, PT, PT, R14, -0x1, RZ ;  /* 0xffffffff0e0f7810 */ /* 0x000fc40007ffe0ff */
[----:B------:R-:W-:Y:S02]  /*3460*/  ISETP.GT.U32.AND P0, PT, R16, 0xfd, PT ;  /* 0x000000fd1000780c */ /* 0x000fe40003f04070 */
[----:B------:R-:W-:Y:S02]  /*3470*/  MOV R13, R3 ;  /* 0x00000003000d7202 */ /* 0x000fe40000000f00 */
[----:B------:R-:W-:-:S13]  /*3480*/  ISETP.GT.U32.OR P0, PT, R15, 0xfd, P0 ;  /* 0x000000fd0f00780c */ /* 0x000fda0000704470 */
[----:B------:R-:W-:Y:S01]  /*3490*/  @!P0 MOV R10, RZ ;  /* 0x000000ff000a8202 */ /* 0x000fe20000000f00 */
[----:B------:R-:W-:Y:S06]  /*34a0*/  @!P0 BRA `(.L_x_47) ;  /* 0x00000000005c8947 */ /* 0x000fec0003800000 */
[----:B------:R-:W-:Y:S02]  /*34b0*/  FSETP.GTU.FTZ.AND P0, PT, |R0|, +INF , PT ;  /* 0x7f8000000000780b */ /* 0x000fe40003f1c200 */
[----:B------:R-:W-:-:S04]  /*34c0*/  FSETP.GTU.FTZ.AND P1, PT, |R3|, +INF , PT ;  /* 0x7f8000000300780b */ /* 0x000fc80003f3c200 */
[----:B------:R-:W-:-:S13]  /*34d0*/  PLOP3.LUT P0, PT, P0, P1, PT, 0xf8, 0x8f ;  /* 0x00000000008f781c */ /* 0x000fda0000703f70 */
[----:B------:R-:W-:Y:S05]  /*34e0*/  @P0 BRA `(.L_x_48) ;  /* 0x0000000400440947 */ /* 0x000fea0003800000 */
[----:B------:R-:W-:-:S13]  /*34f0*/  LOP3.LUT P0, RZ, R13, 0x7fffffff, R0, 0xc8, !PT ;  /* 0x7fffffff0dff7812 */ /* 0x000fda000780c800 */
[----:B------:R-:W-:Y:S05]  /*3500*/  @!P0 BRA `(.L_x_49) ;  /* 0x0000000400348947 */ /* 0x000fea0003800000 */
[C---:B------:R-:W-:Y:S02]  /*3510*/  FSETP.NEU.FTZ.AND P3, PT, |R0|.reuse, +INF , PT ;  /* 0x7f8000000000780b */ /* 0x040fe40003f7d200 */
[----:B------:R-:W-:Y:S02]  /*3520*/  FSETP.NEU.FTZ.AND P1, PT, |R3|, +INF , PT ;  /* 0x7f8000000300780b */ /* 0x000fe40003f3d200 */
[----:B------:R-:W-:-:S11]  /*3530*/  FSETP.NEU.FTZ.AND P0, PT, |R0|, +INF , PT ;  /* 0x7f8000000000780b */ /* 0x000fd60003f1d200 */
[----:B------:R-:W-:Y:S05]  /*3540*/  @!P1 BRA !P3, `(.L_x_49) ;  /* 0x0000000400249947 */ /* 0x000fea0005800000 */
[----:B------:R-:W-:-:S04]  /*3550*/  LOP3.LUT P3, RZ, R0, 0x7fffffff, RZ, 0xc0, !PT ;  /* 0x7fffffff00ff7812 */ /* 0x000fc8000786c0ff */
[----:B------:R-:W-:-:S13]  /*3560*/  PLOP3.LUT P1, PT, P1, P3, PT, 0x2f, 0xf2 ;  /* 0x0000000000f2781c */ /* 0x000fda0000f26577 */
[----:B------:R-:W-:Y:S05]  /*3570*/  @P1 BRA `(.L_x_50) ;  /* 0x0000000400101947 */ /* 0x000fea0003800000 */
[----:B------:R-:W-:-:S04]  /*3580*/  LOP3.LUT P1, RZ, R13, 0x7fffffff, RZ, 0xc0, !PT ;  /* 0x7fffffff0dff7812 */ /* 0x000fc8000782c0ff */
[----:B------:R-:W-:-:S13]  /*3590*/  PLOP3.LUT P0, PT, P0, P1, PT, 0x2f, 0xf2 ;  /* 0x0000000000f2781c */ /* 0x000fda0000702577 */
[----:B------:R-:W-:Y:S05]  /*35a0*/  @P0 BRA `(.L_x_51) ;  /* 0x0000000000f80947 */ /* 0x000fea0003800000 */
[----:B------:R-:W-:Y:S02]  /*35b0*/  ISETP.GE.AND P0, PT, R15, RZ, PT ;  /* 0x000000ff0f00720c */ /* 0x000fe40003f06270 */
[----:B------:R-:W-:-:S11]  /*35c0*/  ISETP.GE.AND P1, PT, R16, RZ, PT ;  /* 0x000000ff1000720c */ /* 0x000fd60003f26270 */
[----:B------:R-:W-:Y:S01]  /*35d0*/  @P0 MOV R10, RZ ;  /* 0x000000ff000a0202 */ /* 0x000fe20000000f00 */
[----:B------:R-:W-:Y:S01]  /*35e0*/  @!P0 FFMA R0, R0, 1.84467440737095516160e+19, RZ ;  /* 0x5f80000000008823 */ /* 0x000fe200000000ff */
[----:B------:R-:W-:Y:S01]  /*35f0*/  @!P0 MOV R10, 0xffffffc0 ;  /* 0xffffffc0000a8802 */ /* 0x000fe20000000f00 */
[----:B------:R-:W-:-:S03]  /*3600*/  @!P1 FFMA R13, R3, 1.84467440737095516160e+19, RZ ;  /* 0x5f800000030d9823 */ /* 0x000fc600000000ff */
[----:B------:R-:W-:-:S07]  /*3610*/  @!P1 IADD3 R10, PT, PT, R10, 0x40, RZ ;  /* 0x000000400a0a9810 */ /* 0x000fce0007ffe0ff */
.L_x_47:
[----:B------:R-:W-:Y:S02]  /*3620*/  LEA R16, R11, 0xc0800000, 0x17 ;  /* 0xc08000000b107811 */ /* 0x000fe400078eb8ff */
[----:B------:R-:W-:Y:S02]  /*3630*/  IADD3 R14, PT, PT, R14, -0x7f, RZ ;  /* 0xffffff810e0e7810 */ /* 0x000fe40007ffe0ff */
[----:B------:R-:W-:-:S03]  /*3640*/  IADD3 R17, PT, PT, -R16, R13, RZ ;  /* 0x0000000d10117210 */ /* 0x000fc60007ffe1ff */
[C---:B------:R-:W-:Y:S01]  /*3650*/  IMAD R0, R14.reuse, -0x800000, R0 ;  /* 0xff8000000e007824 */ /* 0x040fe200078e0200 */
[----:B------:R0:W1:Y:S01]  /*3660*/  MUFU.RCP R16, R17 ;  /* 0x0000001100107308 */ /* 0x0000620000001000 */
[----:B------:R-:W-:Y:S01]  /*3670*/  FADD.FTZ R15, -R17, -RZ ;  /* 0x800000ff110f7221 */ /* 0x000fe20000010100 */
[----:B0-----:R-:W-:-:S04]  /*3680*/  IADD3 R17, PT, PT, R14, 0x7f, -R11 ;  /* 0x0000007f0e117810 */ /* 0x001fc80007ffe80b */
[----:B------:R-:W-:Y:S01]  /*3690*/  IADD3 R17, PT, PT, R17, R10, RZ ;  /* 0x0000000a11117210 */ /* 0x000fe20007ffe0ff */
[----:B-1----:R-:W-:-:S04]  /*36a0*/  FFMA R13, R16, R15, 1 ;  /* 0x3f800000100d7423 */ /* 0x002fc8000000000f */
[----:B------:R-:W-:-:S04]  /*36b0*/  FFMA R13, R16, R13, R16 ;  /* 0x0000000d100d7223 */ /* 0x000fc80000000010 */
[----:B------:R-:W-:-:S04]  /*36c0*/  FFMA R16, R0, R13, RZ ;  /* 0x0000000d00107223 */ /* 0x000fc800000000ff */
[----:B------:R-:W-:-:S04]  /*36d0*/  FFMA R18, R15, R16, R0 ;  /* 0x000000100f127223 */ /* 0x000fc80000000000 */
[----:B------:R-:W-:-:S04]  /*36e0*/  FFMA R16, R13, R18, R16 ;  /* 0x000000120d107223 */ /* 0x000fc80000000010 */
[----:B------:R-:W-:-:S04]  /*36f0*/  FFMA R15, R15, R16, R0 ;  /* 0x000000100f0f7223 */ /* 0x000fc80000000000 */
[----:B------:R-:W-:-:S05]  /*3700*/  FFMA R0, R13, R15, R16 ;  /* 0x0000000f0d007223 */ /* 0x000fca0000000010 */
[----:B------:R-:W-:-:S04]  /*3710*/  SHF.R.U32.HI R11, RZ, 0x17, R0 ;  /* 0x00000017ff0b7819 */ /* 0x000fc80000011600 */
[----:B------:R-:W-:-:S04]  /*3720*/  LOP3.LUT R11, R11, 0xff, RZ, 0xc0, !PT ;  /* 0x000000ff0b0b7812 */ /* 0x000fc800078ec0ff */
[----:B------:R-:W-:-:S04]  /*3730*/  IADD3 R11, PT, PT, R11, R17, RZ ;  /* 0x000000110b0b7210 */ /* 0x000fc80007ffe0ff */
[----:B------:R-:W-:-:S04]  /*3740*/  IADD3 R10, PT, PT, R11, -0x1, RZ ;  /* 0xffffffff0b0a7810 */ /* 0x000fc80007ffe0ff */
[----:B------:R-:W-:-:S13]  /*3750*/  ISETP.GE.U32.AND P0, PT, R10, 0xfe, PT ;  /* 0x000000fe0a00780c */ /* 0x000fda0003f06070 */
[----:B------:R-:W-:Y:S05]  /*3760*/  @!P0 BRA `(.L_x_52) ;  /* 0x0000000000808947 */ /* 0x000fea0003800000 */
[----:B------:R-:W-:-:S13]  /*3770*/  ISETP.GT.AND P0, PT, R11, 0xfe, PT ;  /* 0x000000fe0b00780c */ /* 0x000fda0003f04270 */
[----:B------:R-:W-:Y:S05]  /*3780*/  @P0 BRA `(.L_x_53) ;  /* 0x00000000006c0947 */ /* 0x000fea0003800000 */
[----:B------:R-:W-:-:S13]  /*3790*/  ISETP.GE.AND P0, PT, R11, 0x1, PT ;  /* 0x000000010b00780c */ /* 0x000fda0003f06270 */
[----:B------:R-:W-:Y:S05]  /*37a0*/  @P0 BRA `(.L_x_54) ;  /* 0x0000000000980947 */ /* 0x000fea0003800000 */
[----:B------:R-:W-:Y:S02]  /*37b0*/  ISETP.GE.AND P0, PT, R11, -0x18, PT ;  /* 0xffffffe80b00780c */ /* 0x000fe40003f06270 */
[----:B------:R-:W-:-:S11]  /*37c0*/  LOP3.LUT R0, R0, 0x80000000, RZ, 0xc0, !PT ;  /* 0x8000000000007812 */ /* 0x000fd600078ec0ff */
[----:B------:R-:W-:Y:S05]  /*37d0*/  @!P0 BRA `(.L_x_54) ;  /* 0x00000000008c8947 */ /* 0x000fea0003800000 */
[-CC-:B------:R-:W-:Y:S01]  /*37e0*/  FFMA.RZ R10, R13, R15.reuse, R16.reuse ;  /* 0x0000000f0d0a7223 */ /* 0x180fe2000000c010 */
[C---:B------:R-:W-:Y:S02]  /*37f0*/  ISETP.NE.AND P3, PT, R11.reuse, RZ, PT ;  /* 0x000000ff0b00720c */ /* 0x040fe40003f65270 */
[----:B------:R-:W-:Y:S02]  /*3800*/  ISETP.NE.AND P1, PT, R11, RZ, PT ;  /* 0x000000ff0b00720c */ /* 0x000fe40003f25270 */
[----:B------:R-:W-:Y:S01]  /*3810*/  LOP3.LUT R14, R10, 0x7fffff, RZ, 0xc0, !PT ;  /* 0x007fffff0a0e7812 */ /* 0x000fe200078ec0ff */
[CCC-:B------:R-:W-:Y:S01]  /*3820*/  FFMA.RP R10, R13.reuse, R15.reuse, R16.reuse ;  /* 0x0000000f0d0a7223 */ /* 0x1c0fe20000008010 */
[----:B------:R-:W-:Y:S01]  /*3830*/  FFMA.RM R13, R13, R15, R16 ;  /* 0x0000000f0d0d7223 */ /* 0x000fe20000004010 */
[----:B------:R-:W-:Y:S02]  /*3840*/  IADD3 R15, PT, PT, R11, 0x20, RZ ;  /* 0x000000200b0f7810 */ /* 0x000fe40007ffe0ff */
[----:B------:R-:W-:-:S02]  /*3850*/  LOP3.LUT R14, R14, 0x800000, RZ, 0xfc, !PT ;  /* 0x008000000e0e7812 */ /* 0x000fc400078efcff */
[----:B------:R-:W-:Y:S02]  /*3860*/  IADD3 R11, PT, PT, -R11, RZ, RZ ;  /* 0x000000ff0b0b7210 */ /* 0x000fe40007ffe1ff */
[----:B------:R-:W-:Y:S02]  /*3870*/  SHF.L.U32 R15, R14, R15, RZ ;  /* 0x0000000f0e0f7219 */ /* 0x000fe400000006ff */
[----:B------:R-:W-:Y:S02]  /*3880*/  FSETP.NEU.FTZ.AND P0, PT, R10, R13, PT ;  /* 0x0000000d0a00720b */ /* 0x000fe40003f1d000 */
[----:B------:R-:W-:Y:S02]  /*3890*/  SEL R11, R11, RZ, P3 ;  /* 0x000000ff0b0b7207 */ /* 0x000fe40001800000 */
[----:B------:R-:W-:Y:S02]  /*38a0*/  ISETP.NE.AND P1, PT, R15, RZ, P1 ;  /* 0x000000ff0f00720c */ /* 0x000fe40000f25270 */
[----:B------:R-:W-:-:S02]  /*38b0*/  SHF.R.U32.HI R11, RZ, R11, R14 ;  /* 0x0000000bff0b7219 */ /* 0x000fc4000001160e */
[----:B------:R-:W-:Y:S02]  /*38c0*/  PLOP3.LUT P0, PT, P0, P1, PT, 0xf8, 0x8f ;  /* 0x00000000008f781c */ /* 0x000fe40000703f70 */
[----:B------:R-:W-:Y:S02]  /*38d0*/  SHF.R.U32.HI R13, RZ, 0x1, R11 ;  /* 0x00000001ff0d7819 */ /* 0x000fe4000001160b */
[----:B------:R-:W-:-:S04]  /*38e0*/  SEL R10, RZ, 0x1, !P0 ;  /* 0x00000001ff0a7807 */ /* 0x000fc80004000000 */
[----:B------:R-:W-:-:S04]  /*38f0*/  LOP3.LUT R10, R10, 0x1, R13, 0xf8, !PT ;  /* 0x000000010a0a7812 */ /* 0x000fc800078ef80d */
[----:B------:R-:W-:-:S04]  /*3900*/  LOP3.LUT R10, R10, R11, RZ, 0xc0, !PT ;  /* 0x0000000b0a0a7212 */ /* 0x000fc800078ec0ff */
[----:B------:R-:W-:-:S04]  /*3910*/  IADD3 R13, PT, PT, R13, R10, RZ ;  /* 0x0000000a0d0d7210 */ /* 0x000fc80007ffe0ff */
[----:B------:R-:W-:Y:S01]  /*3920*/  LOP3.LUT R0, R13, R0, RZ, 0xfc, !PT ;  /* 0x000000000d007212 */ /* 0x000fe200078efcff */
[----:B------:R-:W-:Y:S06]  /*3930*/  BRA `(.L_x_54) ;  /* 0x0000000000347947 */ /* 0x000fec0003800000 */
.L_x_53:
[----:B------:R-:W-:-:S04]  /*3940*/  LOP3.LUT R0, R0, 0x80000000, RZ, 0xc0, !PT ;  /* 0x8000000000007812 */ /* 0x000fc800078ec0ff */
[----:B------:R-:W-:Y:S01]  /*3950*/  LOP3.LUT R0, R0, 0x7f800000, RZ, 0xfc, !PT ;  /* 0x7f80000000007812 */ /* 0x000fe200078efcff */
[----:B------:R-:W-:Y:S06]  /*3960*/  BRA `(.L_x_54) ;  /* 0x0000000000287947 */ /* 0x000fec0003800000 */
.L_x_52:
[----:B------:R-:W-:Y:S01]  /*3970*/  LEA R0, R17, R0, 0x17 ;  /* 0x0000000011007211 */ /* 0x000fe200078eb8ff */
[----:B------:R-:W-:Y:S06]  /*3980*/  BRA `(.L_x_54) ;  /* 0x0000000000207947 */ /* 0x000fec0003800000 */
.L_x_51:
[----:B------:R-:W-:-:S04]  /*3990*/  LOP3.LUT R0, R13, 0x80000000, R0, 0x48, !PT ;  /* 0x800000000d007812 */ /* 0x000fc800078e4800 */
[----:B------:R-:W-:Y:S01]  /*39a0*/  LOP3.LUT R0, R0, 0x7f800000, RZ, 0xfc, !PT ;  /* 0x7f80000000007812 */ /* 0x000fe200078efcff */
[----:B------:R-:W-:Y:S06]  /*39b0*/  BRA `(.L_x_54) ;  /* 0x0000000000147947 */ /* 0x000fec0003800000 */
.L_x_50:
[----:B------:R-:W-:Y:S01]  /*39c0*/  LOP3.LUT R0, R13, 0x80000000, R0, 0x48, !PT ;  /* 0x800000000d007812 */ /* 0x000fe200078e4800 */
[----:B------:R-:W-:Y:S06]  /*39d0*/  BRA `(.L_x_54) ;  /* 0x00000000000c7947 */ /* 0x000fec0003800000 */
.L_x_49:
[----:B------:R-:W0:Y:S01]  /*39e0*/  MUFU.RSQ R0, -QNAN ;  /* 0xffc0000000007908 */ /* 0x000e220000001400 */
[----:B------:R-:W-:Y:S05]  /*39f0*/  BRA `(.L_x_54) ;  /* 0x0000000000047947 */ /* 0x000fea0003800000 */
.L_x_48:
[----:B------:R-:W-:-:S07]  /*3a00*/  FADD.FTZ R0, R0, R3 ;  /* 0x0000000300007221 */ /* 0x000fce0000010000 */
.L_x_54:
[----:B------:R-:W-:-:S04]  /*3a10*/  HFMA2 R13, -RZ, RZ, 0, 0 ;  /* 0x00000000ff0d7431 */ /* 0x000fc800000001ff */
[----:B0-----:R-:W-:Y:S05]  /*3a20*/  RET.REL.NODEC R12 `(_Z14softmax_kernelPfii) ;  /* 0xffffffc40c747950 */ /* 0x001fea0003c3ffff */
.L_x_55:
        /* <DEDUP_REMOVED lines=13> */
.L_x_75:


//--------------------- .text._Z12dgelu_kernelPfS_i --------------------------
	.section	.text._Z12dgelu_kernelPfS_i,"ax",@progbits
	.align	128
        .global         _Z12dgelu_kernelPfS_i
        .type           _Z12dgelu_kernelPfS_i,@function
        .size           _Z12dgelu_kernelPfS_i,(.L_x_79 - _Z12dgelu_kernelPfS_i)
        .other          _Z12dgelu_kernelPfS_i,@"STO_CUDA_ENTRY STV_DEFAULT"
_Z12dgelu_kernelPfS_i:
.text._Z12dgelu_kernelPfS_i:
        /* <DEDUP_REMOVED lines=9> */
[----:B------:R-:W1:Y:S01]  /*0090*/  LDCU.64 UR4, c[0x0][0x358] ;  /* 0x00006b00ff0477ac */ /* 0x000e620008000a00 */
[----:B0-----:R-:W-:-:S05]  /*00a0*/  IMAD.WIDE R4, R2, 0x4, R4 ;  /* 0x0000000402047825 */ /* 0x001fca00078e0204 */
[----:B-1----:R0:W2:Y:S01]  /*00b0*/  LDG.E R3, desc[UR4][R4.64] ;  /* 0x0000000404037981 */ /* 0x0020a2000c1e1900 */
[----:B------:R-:W-:Y:S01]  /*00c0*/  HFMA2 R9, -RZ, RZ, 0.96630859375, -0.0022525787353515625 ;  /* 0x3bbb989dff097431 */ /* 0x000fe200000001ff */
[----:B------:R-:W-:Y:S02]  /*00d0*/  MOV R12, 0x3c80f082 ;  /* 0x3c80f082000c7802 */ /* 0x000fe40000000f00 */
[----:B0-----:R-:W-:Y:S01]  /*00e0*/  MOV R5, 0x437c0000 ;  /* 0x437c000000057802 */ /* 0x001fe20000000f00 */
[C---:B--2---:R-:W-:Y:S01]  /*00f0*/  FMUL R0, R3.reuse, 0.044714998453855514526 ;  /* 0x3d37271303007820 */ /* 0x044fe20000400000 */
[----:B------:R-:W-:-:S03]  /*0100*/  FMUL R8, R3, -0.5 ;  /* 0xbf00000003087820 */ /* 0x000fc60000400000 */
[C---:B------:R-:W-:Y:S01]  /*0110*/  FMUL R0, R3.reuse, R0 ;  /* 0x0000000003007220 */ /* 0x040fe20000400000 */
[----:B------:R-:W-:-:S03]  /*0120*/  FMUL R8, R3, R8 ;  /* 0x0000000803087220 */ /* 0x000fc60000400000 */
[----:B------:R-:W-:Y:S01]  /*0130*/  FFMA R0, R3, R0, R3 ;  /* 0x0000000003007223 */ /* 0x000fe20000000003 */
[----:B------:R-:W-:-:S03]  /*0140*/  FFMA.SAT R4, R8, R9, 0.5 ;  /* 0x3f00000008047423 */ /* 0x000fc60000002009 */
[----:B------:R-:W-:Y:S01]  /*0150*/  FMUL R6, R0, 0.79788458347320556641 ;  /* 0x3f4c422a00067820 */ /* 0x000fe20000400000 */
[----:B------:R-:W-:Y:S01]  /*0160*/  FFMA.RM R10, R4, R5, 12582913 ;  /* 0x4b400001040a7423 */ /* 0x000fe20000004005 */
[----:B------:R-:W-:Y:S02]  /*0170*/  HFMA2 R4, -RZ, RZ, 1.875, 0 ;  /* 0x3f800000ff047431 */ /* 0x000fe400000001ff */
[----:B------:R-:W-:Y:S01]  /*0180*/  FMUL R0, |R6|, 2.8853900432586669922 ;  /* 0x4038aa3b06007820 */ /* 0x000fe20000400200 */
[----:B------:R-:W-:Y:S01]  /*0190*/  FADD R5, R10, -12583039 ;  /* 0xcb40007f0a057421 */ /* 0x000fe20000000000 */
[C---:B------:R-:W-:Y:S01]  /*01a0*/  FMUL R9, R6.reuse, R6 ;  /* 0x0000000606097220 */ /* 0x040fe20000400000 */
[----:B------:R-:W-:Y:S02]  /*01b0*/  FSETP.GE.AND P0, PT, |R6|, 9.010913848876953125, PT ;  /* 0x41102cb40600780b */ /* 0x000fe40003f06200 */
[----:B------:R-:W-:Y:S01]  /*01c0*/  FFMA R5, R8, 1.4426950216293334961, -R5 ;  /* 0x3fb8aa3b08057823 */ /* 0x000fe20000000805 */
[----:B------:R-:W0:Y:S01]  /*01d0*/  MUFU.EX2 R0, R0 ;  /* 0x0000000000007308 */ /* 0x000e220000000800 */
[----:B------:R-:W-:-:S02]  /*01e0*/  FSETP.GE.AND P1, PT, |R6|, 0.60000002384185791016, PT ;  /* 0x3f19999a0600780b */ /* 0x000fc40003f26200 */
[----:B------:R-:W-:Y:S01]  /*01f0*/  FFMA R11, R8, 1.925963033500011079e-08, R5 ;  /* 0x32a57060080b7823 */ /* 0x000fe20000000005 */
[----:B------:R-:W-:Y:S01]  /*0200*/  FFMA R8, R9, R12, -0.052303962409496307373 ;  /* 0xbd563cae09087423 */ /* 0x000fe2000000000c */
[----:B------:R-:W-:-:S03]  /*0210*/  SHF.L.U32 R10, R10, 0x17, RZ ;  /* 0x000000170a0a7819 */ /* 0x000fc600000006ff */
[----:B------:R-:W-:Y:S01]  /*0220*/  FFMA R8, R9, R8, 0.1331529766321182251 ;  /* 0x3e08594109087423 */ /* 0x000fe20000000008 */
[----:B------:R-:W1:Y:S01]  /*0230*/  MUFU.EX2 R11, R11 ;  /* 0x0000000b000b7308 */ /* 0x000e620000000800 */
[----:B0-----:R-:W-:-:S07]  /*0240*/  FADD R7, R0, 1 ;  /* 0x3f80000000077421 */ /* 0x001fce0000000000 */
[----:B------:R-:W0:Y:S01]  /*0250*/  MUFU.RCP R7, R7 ;  /* 0x0000000700077308 */ /* 0x000e220000001000 */
[----:B-1----:R-:W-:-:S04]  /*0260*/  FMUL R10, R10, R11 ;  /* 0x0000000b0a0a7220 */ /* 0x002fc80000400000 */
[----:B------:R-:W-:Y:S01]  /*0270*/  FMUL R10, R10, 0.39894226193428039551 ;  /* 0x3ecc42290a0a7820 */ /* 0x000fe20000400000 */
[----:B0-----:R-:W-:Y:S02]  /*0280*/  FFMA R0, R7, -2, R4 ;  /* 0xc000000007007823 */ /* 0x001fe40000000004 */
[----:B------:R-:W0:Y:S03]  /*0290*/  LDC.64 R4, c[0x0][0x388] ;  /* 0x0000e200ff047b82 */ /* 0x000e260000000a00 */
[----:B------:R-:W-:Y:S01]  /*02a0*/  FSEL R7, R0, 1, !P0 ;  /* 0x3f80000000077808 */ /* 0x000fe20004000000 */
[----:B------:R-:W-:-:S03]  /*02b0*/  FFMA R0, R9, R8, -0.33332768082618713379 ;  /* 0xbeaaa9ed09007423 */ /* 0x000fc60000000008 */
[----:B------:R-:W-:Y:S01]  /*02c0*/  LOP3.LUT R7, R7, 0x80000000, R6, 0xb8, !PT ;  /* 0x8000000007077812 */ /* 0x000fe200078eb806 */
[----:B------:R-:W-:-:S04]  /*02d0*/  FFMA R9, R9, R0, RZ ;  /* 0x0000000009097223 */ /* 0x000fc800000000ff */
[----:B------:R-:W-:-:S04]  /*02e0*/  @!P1 FFMA R7, R6, R9, R6 ;  /* 0x0000000906079223 */ /* 0x000fc80000000006 */
[----:B------:R-:W-:-:S04]  /*02f0*/  FADD R7, R7, 1 ;  /* 0x3f80000007077421 */ /* 0x000fc80000000000 */
[----:B------:R-:W-:Y:S01]  /*0300*/  FMUL R0, R7, 0.5 ;  /* 0x3f00000007007820 */ /* 0x000fe20000400000 */
[----:B0-----:R-:W-:-:S04]  /*0310*/  IMAD.WIDE R4, R2, 0x4, R4 ;  /* 0x0000000402047825 */ /* 0x001fc800078e0204 */
[----:B------:R-:W-:-:S05]  /*0320*/  FFMA R3, R3, R10, R0 ;  /* 0x0000000a03037223 */ /* 0x000fca0000000000 */
[----:B------:R-:W-:Y:S01]  /*0330*/  STG.E desc[UR4][R4.64], R3 ;  /* 0x0000000304007986 */ /* 0x000fe2000c101904 */
[----:B------:R-:W-:Y:S05]  /*0340*/  EXIT ;  /* 0x000000000000794d */ /* 0x000fea0003800000 */
.L_x_56:
        /* <DEDUP_REMOVED lines=11> */
.L_x_79:


//--------------------- .text._Z11gelu_kernelPfi  --------------------------
	.section	.text._Z11gelu_kernelPfi,"ax",@progbits
	.align	128
        .global         _Z11gelu_kernelPfi
        .type           _Z11gelu_kernelPfi,@function
        .size           _Z11gelu_kernelPfi,(.L_x_80 - _Z11gelu_kernelPfi)
        .other          _Z11gelu_kernelPfi,@"STO_CUDA_ENTRY STV_DEFAULT"
_Z11gelu_kernelPfi:
.text._Z11gelu_kernelPfi:
        /* <DEDUP_REMOVED lines=11> */
[----:B-1----:R-:W2:Y:S01]  /*00b0*/  LDG.E R4, desc[UR4][R2.64] ;  /* 0x0000000402047981 */ /* 0x002ea2000c1e1900 */
[----:B------:R-:W-:Y:S01]  /*00c0*/  HFMA2 R8, -RZ, RZ, 1.125, -9232 ;  /* 0x3c80f082ff087431 */ /* 0x000fe200000001ff */
[----:B------:R-:W-:Y:S01]  /*00d0*/  MOV R7, 0x3f800000 ;  /* 0x3f80000000077802 */ /* 0x000fe20000000f00 */
[----:B--2---:R-:W-:-:S04]  /*00e0*/  FMUL R5, R4, 0.044714998453855514526 ;  /* 0x3d37271304057820 */ /* 0x004fc80000400000 */
[----:B------:R-:W-:-:S04]  /*00f0*/  FMUL R5, R4, R5 ;  /* 0x0000000504057220 */ /* 0x000fc80000400000 */
[----:B------:R-:W-:-:S04]  /*0100*/  FFMA R5, R4, R5, R4 ;  /* 0x0000000504057223 */ /* 0x000fc80000000004 */
[----:B------:R-:W-:-:S04]  /*0110*/  FMUL R5, R5, 0.79788458347320556641 ;  /* 0x3f4c422a05057820 */ /* 0x000fc80000400000 */
[C---:B------:R-:W-:Y:S01]  /*0120*/  FMUL R0, |R5|.reuse, 2.8853900432586669922 ;  /* 0x4038aa3b05007820 */ /* 0x040fe20000400200 */
[C---:B------:R-:W-:Y:S01]  /*0130*/  FMUL R9, R5.reuse, R5 ;  /* 0x0000000505097220 */ /* 0x040fe20000400000 */
[C---:B------:R-:W-:Y:S02]  /*0140*/  FSETP.GE.AND P1, PT, |R5|.reuse, 0.60000002384185791016, PT ;  /* 0x3f19999a0500780b */ /* 0x040fe40003f26200 */
[----:B------:R-:W-:Y:S01]  /*0150*/  FSETP.GE.AND P0, PT, |R5|, 9.010913848876953125, PT ;  /* 0x41102cb40500780b */ /* 0x000fe20003f06200 */
[C---:B------:R-:W-:Y:S01]  /*0160*/  FFMA R8, R9.reuse, R8, -0.052303962409496307373 ;  /* 0xbd563cae09087423 */ /* 0x040fe20000000008 */
[----:B------:R-:W0:Y:S03]  /*0170*/  MUFU.EX2 R0, R0 ;  /* 0x0000000000007308 */ /* 0x000e260000000800 */
[----:B------:R-:W-:Y:S01]  /*0180*/  FFMA R10, R9, R8, 0.1331529766321182251 ;  /* 0x3e085941090a7423 */ /* 0x000fe20000000008 */
[----:B0-----:R-:W-:-:S03]  /*0190*/  FADD R6, R0, 1 ;  /* 0x3f80000000067421 */ /* 0x001fc60000000000 */
[----:B------:R-:W-:-:S04]  /*01a0*/  FFMA R0, R9, R10, -0.33332768082618713379 ;  /* 0xbeaaa9ed09007423 */ /* 0x000fc8000000000a */
[----:B------:R-:W-:Y:S01]  /*01b0*/  FFMA R0, R9, R0, RZ ;  /* 0x0000000009007223 */ /* 0x000fe200000000ff */
[----:B------:R-:W0:Y:S02]  /*01c0*/  MUFU.RCP R6, R6 ;  /* 0x0000000600067308 */ /* 0x000e240000001000 */
[----:B0-----:R-:W-:-:S05]  /*01d0*/  FFMA R7, R6, -2, R7 ;  /* 0xc000000006077823 */ /* 0x001fca0000000007 */
[----:B------:R-:W-:-:S04]  /*01e0*/  FSEL R8, R7, 1, !P0 ;  /* 0x3f80000007087808 */ /* 0x000fc80004000000 */
[--C-:B------:R-:W-:Y:S01]  /*01f0*/  LOP3.LUT R8, R8, 0x80000000, R5.reuse, 0xb8, !PT ;  /* 0x8000000008087812 */ /* 0x100fe200078eb805 */
[----:B------:R-:W-:-:S04]  /*0200*/  @!P1 FFMA R8, R5, R0, R5 ;  /* 0x0000000005089223 */ /* 0x000fc80000000005 */
[----:B------:R-:W-:-:S04]  /*0210*/  FADD R8, R8, 1 ;  /* 0x3f80000008087421 */ /* 0x000fc80000000000 */
[----:B------:R-:W-:-:S04]  /*0220*/  FMUL R5, R8, 0.5 ;  /* 0x3f00000008057820 */ /* 0x000fc80000400000 */
[----:B------:R-:W-:-:S05]  /*0230*/  FMUL R5, R4, R5 ;  /* 0x0000000504057220 */ /* 0x000fca0000400000 */
[----:B------:R-:W-:Y:S01]  /*0240*/  STG.E desc[UR4][R2.64], R5 ;  /* 0x0000000502007986 */ /* 0x000fe2000c101904 */
[----:B------:R-:W-:Y:S05]  /*0250*/  EXIT ;  /* 0x000000000000794d */ /* 0x000fea0003800000 */
.L_x_57:
        /* <DEDUP_REMOVED lines=10> */
.L_x_80:


//--------------------- .text._Z18matmul_at_b_kernelPfS_S_iii --------------------------
	.section	.text._Z18matmul_at_b_kernelPfS_S_iii,"ax",@progbits
	.align	128
        .global         _Z18matmul_at_b_kernelPfS_S_iii
        .type           _Z18matmul_at_b_kernelPfS_S_iii,@function
        .size           _Z18matmul_at_b_kernelPfS_S_iii,(.L_x_81 - _Z18matmul_at_b_kernelPfS_S_iii)
        .other          _Z18matmul_at_b_kernelPfS_S_iii,@"STO_CUDA_ENTRY STV_DEFAULT"
_Z18matmul_at_b_kernelPfS_S_iii:
.text._Z18matmul_at_b_kernelPfS_S_iii:
[----:B------:R-:W-:Y:S01]  /*0000*/  LDC R1, c[0x0][0x37c] ;  /* 0x0000df00ff017b82 */ /* 0x000fe20000000800 */
[----:B------:R-:W0:Y:S07]  /*0010*/  S2R R6, SR_TID.X ;  /* 0x0000000000067919 */ /* 0x000e2e0000002100 */
[----:B------:R-:W1:Y:S01]  /*0020*/  LDC R5, c[0x0][0x364] ;  /* 0x0000d900ff057b82 */ /* 0x000e620000000800 */
[----:B------:R-:W1:Y:S07]  /*0030*/  S2R R4, SR_TID.Y ;  /* 0x0000000000047919 */ /* 0x000e6e0000002200 */
[----:B------:R-:W0:Y:S08]  /*0040*/  S2UR UR5, SR_CTAID.X ;  /* 0x00000000000579c3 */ /* 0x000e300000002500 */
[----:B------:R-:W0:Y:S08]  /*0050*/  LDC R3, c[0x0][0x360] ;  /* 0x0000d800ff037b82 */ /* 0x000e300000000800 */
[----:B------:R-:W1:Y:S08]  /*0060*/  S2UR UR4, SR_CTAID.Y ;  /* 0x00000000000479c3 */ /* 0x000e700000002600 */
[----:B------:R-:W2:Y:S08]  /*0070*/  LDC R0, c[0x0][0x3a0] ;  /* 0x0000e800ff007b82 */ /* 0x000eb00000000800 */
[----:B------:R-:W3:Y:S01]  /*0080*/  LDC R2, c[0x0][0x39c] ;  /* 0x0000e700ff027b82 */ /* 0x000ee20000000800 */
[----:B0-----:R-:W-:-:S02]  /*0090*/  IMAD R3, R3, UR5, R6 ;  /* 0x0000000503037c24 */ /* 0x001fc4000f8e0206 */
[----:B-1----:R-:W-:-:S03]  /*00a0*/  IMAD R5, R5, UR4, R4 ;  /* 0x0000000405057c24 */ /* 0x002fc6000f8e0204 */
[----:B--2---:R-:W-:-:S04]  /*00b0*/  ISETP.GE.AND P0, PT, R3, R0, PT ;  /* 0x000000000300720c */ /* 0x004fc80003f06270 */
[----:B---3--:R-:W-:-:S13]  /*00c0*/  ISETP.GE.OR P0, PT, R5, R2, P0 ;  /* 0x000000020500720c */ /* 0x008fda0000706670 */
[----:B------:R-:W-:Y:S05]  /*00d0*/  @P0 EXIT ;  /* 0x000000000000094d */ /* 0x000fea0003800000 */
[----:B------:R-:W0:Y:S01]  /*00e0*/  LDC R4, c[0x0][0x398] ;  /* 0x0000e600ff047b82 */ /* 0x000e220000000800 */
[----:B------:R-:W1:Y:S01]  /*00f0*/  LDCU.64 UR4, c[0x0][0x358] ;  /* 0x00006b00ff0477ac */ /* 0x000e620008000a00 */
[----:B------:R-:W-:Y:S01]  /*0100*/  HFMA2 R29, -RZ, RZ, 0, 0 ;  /* 0x00000000ff1d7431 */ /* 0x000fe200000001ff */
[----:B0-----:R-:W-:-:S13]  /*0110*/  ISETP.GE.AND P0, PT, R4, 0x1, PT ;  /* 0x000000010400780c */ /* 0x001fda0003f06270 */
[----:B-1----:R-:W-:Y:S05]  /*0120*/  @!P0 BRA `(.L_x_58) ;  /* 0x0000000400d08947 */ /* 0x002fea0003800000 */
[C---:B------:R-:W-:Y:S02]  /*0130*/  ISETP.GE.U32.AND P1, PT, R4.reuse, 0x8, PT ;  /* 0x000000080400780c */ /* 0x040fe40003f26070 */
[----:B------:R-:W-:Y:S02]  /*0140*/  LOP3.LUT R6, R4, 0x7, RZ, 0xc0, !PT ;  /* 0x0000000704067812 */ /* 0x000fe400078ec0ff */
[----:B------:R-:W-:Y:S02]  /*0150*/  MOV R29, RZ ;  /* 0x000000ff001d7202 */ /* 0x000fe40000000f00 */
[----:B------:R-:W-:Y:S02]  /*0160*/  ISETP.NE.AND P0, PT, R6, RZ, PT ;  /* 0x000000ff0600720c */ /* 0x000fe40003f05270 */
[----:B------:R-:W-:-:S05]  /*0170*/  MOV R8, RZ ;  /* 0x000000ff00087202 */ /* 0x000fca0000000f00 */
[----:B------:R-:W-:Y:S06]  /*0180*/  @!P1 BRA `(.L_x_59) ;  /* 0x0000000000d09947 */ /* 0x000fec0003800000 */
[----:B------:R-:W-:Y:S02]  /*0190*/  LOP3.LUT R8, R4, 0x7ffffff8, RZ, 0xc0, !PT ;  /* 0x7ffffff804087812 */ /* 0x000fe400078ec0ff */
[----:B------:R-:W-:Y:S02]  /*01a0*/  MOV R29, RZ ;  /* 0x000000ff001d7202 */ /* 0x000fe40000000f00 */
[----:B------:R-:W-:Y:S02]  /*01b0*/  MOV R9, R5 ;  /* 0x0000000500097202 */ /* 0x000fe40000000f00 */
[----:B------:R-:W-:Y:S02]  /*01c0*/  MOV R7, R3 ;  /* 0x0000000300077202 */ /* 0x000fe40000000f00 */
[----:B------:R-:W-:-:S07]  /*01d0*/  IADD3 R10, PT, PT, -R8, RZ, RZ ;  /* 0x000000ff080a7210 */ /* 0x000fce0007ffe1ff */
.L_x_60:
[----:B------:R-:W0:Y:S08]  /*01e0*/  LDC.64 R14, c[0x0][0x380] ;  /* 0x0000e000ff0e7b82 */ /* 0x000e300000000a00 */
[----:B------:R-:W1:Y:S01]  /*01f0*/  LDC.64 R26, c[0x0][0x388] ;  /* 0x0000e200ff1a7b82 */ /* 0x000e620000000a00 */
[----:B0-----:R-:W-:-:S05]  /*0200*/  IMAD.WIDE R14, R9, 0x4, R14 ;  /* 0x00000004090e7825 */ /* 0x001fca00078e020e */
[----:B------:R0:W2:Y:S01]  /*0210*/  LDG.E R22, desc[UR4][R14.64] ;  /* 0x000000040e167981 */ /* 0x0000a2000c1e1900 */
[----:B-1----:R-:W-:-:S05]  /*0220*/  IMAD.WIDE R26, R7, 0x4, R26 ;  /* 0x00000004071a7825 */ /* 0x002fca00078e021a */
[----:B------:R-:W2:Y:S01]  /*0230*/  LDG.E R11, desc[UR4][R26.64] ;  /* 0x000000041a0b7981 */ /* 0x000ea2000c1e1900 */
[----:B0-----:R-:W-:-:S04]  /*0240*/  IMAD.WIDE R14, R2, 0x4, R14 ;  /* 0x00000004020e7825 */ /* 0x001fc800078e020e */
[----:B------:R-:W-:Y:S01]  /*0250*/  IMAD.WIDE R20, R0, 0x4, R26 ;  /* 0x0000000400147825 */ /* 0x000fe200078e021a */
[----:B------:R-:W3:Y:S03]  /*0260*/  LDG.E R28, desc[UR4][R14.64] ;  /* 0x000000040e1c7981 */ /* 0x000ee6000c1e1900 */
[----:B------:R-:W-:Y:S01]  /*0270*/  IMAD.WIDE R24, R2, 0x4, R14 ;  /* 0x0000000402187825 */ /* 0x000fe200078e020e */
[----:B------:R-:W3:Y:S03]  /*0280*/  LDG.E R27, desc[UR4][R20.64] ;  /* 0x00000004141b7981 */ /* 0x000ee6000c1e1900 */
[----:B------:R-:W-:-:S04]  /*0290*/  IMAD.WIDE R12, R0, 0x4, R20 ;  /* 0x00000004000c7825 */ /* 0x000fc800078e0214 */
[C---:B------:R-:W-:Y:S01]  /*02a0*/  IMAD.WIDE R16, R2.reuse, 0x4, R24 ;  /* 0x0000000402107825 */ /* 0x040fe200078e0218 */
[----:B------:R-:W4:Y:S04]  /*02b0*/  LDG.E R26, desc[UR4][R12.64] ;  /* 0x000000040c1a7981 */ /* 0x000f28000c1e1900 */
[----:B------:R0:W5:Y:S01]  /*02c0*/  LDG.E R23, desc[UR4][R16.64] ;  /* 0x0000000410177981 */ /* 0x000162000c1e1900 */
[----:B------:R-:W-:-:S03]  /*02d0*/  IMAD.WIDE R18, R2, 0x4, R16 ;  /* 0x0000000402127825 */ /* 0x000fc600078e0210 */
[----:B------:R-:W4:Y:S01]  /*02e0*/  LDG.E R25, desc[UR4][R24.64] ;  /* 0x0000000418197981 */ /* 0x000f22000c1e1900 */
[----:B0-----:R-:W-:-:S03]  /*02f0*/  IMAD.WIDE R16, R0, 0x4, R12 ;  /* 0x0000000400107825 */ /* 0x001fc600078e020c */
[----:B------:R0:W5:Y:S01]  /*0300*/  LDG.E R21, desc[UR4][R18.64] ;  /* 0x0000000412157981 */ /* 0x000162000c1e1900 */
[----:B------:R-:W-:-:S03]  /*0310*/  IMAD.WIDE R14, R2, 0x4, R18 ;  /* 0x00000004020e7825 */ /* 0x000fc600078e0212 */
[----:B------:R1:W5:Y:S04]  /*0320*/  LDG.E R24, desc[UR4][R16.64] ;  /* 0x0000000410187981 */ /* 0x000368000c1e1900 */
[----:B------:R1:W5:Y:S01]  /*0330*/  LDG.E R13, desc[UR4][R14.64] ;  /* 0x000000040e0d7981 */ /* 0x000362000c1e1900 */
[----:B0-----:R-:W-:-:S04]  /*0340*/  IMAD.WIDE R18, R0, 0x4, R16 ;  /* 0x0000000400127825 */ /* 0x001fc800078e0210 */
[----:B-1----:R-:W-:-:S04]  /*0350*/  IMAD.WIDE R16, R0, 0x4, R18 ;  /* 0x0000000400107825 */ /* 0x002fc800078e0212 */
[C---:B------:R-:W-:Y:S01]  /*0360*/  IMAD.WIDE R14, R2.reuse, 0x4, R14 ;  /* 0x00000004020e7825 */ /* 0x040fe200078e020e */
[----:B------:R-:W5:Y:S04]  /*0370*/  LDG.E R20, desc[UR4][R16.64] ;  /* 0x0000000410147981 */ /* 0x000f68000c1e1900 */
[----:B------:R0:W5:Y:S02]  /*0380*/  LDG.E R12, desc[UR4][R14.64] ;  /* 0x000000040e0c7981 */ /* 0x000164000c1e1900 */
[----:B0-----:R-:W-:-:S04]  /*0390*/  IMAD.WIDE R14, R2, 0x4, R14 ;  /* 0x00000004020e7825 */ /* 0x001fc800078e020e */
[----:B--2---:R-:W-:Y:S02]  /*03a0*/  FFMA R11, R22, R11, R29 ;  /* 0x0000000b160b7223 */ /* 0x004fe4000000001d */
[----:B------:R0:W2:Y:S04]  /*03b0*/  LDG.E R22, desc[UR4][R18.64] ;  /* 0x0000000412167981 */ /* 0x0000a8000c1e1900 */
[----:B------:R-:W2:Y:S01]  /*03c0*/  LDG.E R29, desc[UR4][R14.64] ;  /* 0x000000040e1d7981 */ /* 0x000ea2000c1e1900 */
[----:B0-----:R-:W-:-:S05]  /*03d0*/  IMAD.WIDE R18, R0, 0x4, R16 ;  /* 0x0000000400127825 */ /* 0x001fca00078e0210 */
[----:B------:R0:W2:Y:S02]  /*03e0*/  LDG.E R17, desc[UR4][R18.64] ;  /* 0x0000000412117981 */ /* 0x0000a4000c1e1900 */
[----:B0-----:R-:W-:-:S06]  /*03f0*/  IMAD.WIDE R18, R0, 0x4, R18 ;  /* 0x0000000400127825 */ /* 0x001fcc00078e0212 */
[----:B------:R-:W2:Y:S01]  /*0400*/  LDG.E R18, desc[UR4][R18.64] ;  /* 0x0000000412127981 */ /* 0x000ea2000c1e1900 */
[----:B---3--:R-:W-:Y:S01]  /*0410*/  FFMA R28, R28, R27, R11 ;  /* 0x0000001b1c1c7223 */ /* 0x008fe2000000000b */
[----:B------:R-:W-:-:S03]  /*0420*/  IADD3 R10, PT, PT, R10, 0x8, RZ ;  /* 0x000000080a0a7810 */ /* 0x000fc60007ffe0ff */
[----:B----4-:R-:W-:Y:S01]  /*0430*/  FFMA R26, R25, R26, R28 ;  /* 0x0000001a191a7223 */ /* 0x010fe2000000001c */
[----:B------:R-:W-:-:S03]  /*0440*/  ISETP.NE.AND P1, PT, R10, RZ, PT ;  /* 0x000000ff0a00720c */ /* 0x000fc60003f25270 */
[----:B-----5:R-:W-:Y:S01]  /*0450*/  FFMA R24, R23, R24, R26 ;  /* 0x0000001817187223 */ /* 0x020fe2000000001a */
[----:B------:R-:W-:Y:S02]  /*0460*/  LEA R9, R2, R9, 0x3 ;  /* 0x0000000902097211 */ /* 0x000fe400078e18ff */
[----:B------:R-:W-:Y:S01]  /*0470*/  LEA R7, R0, R7, 0x3 ;  /* 0x0000000700077211 */ /* 0x000fe200078e18ff */
[----:B--2---:R-:W-:-:S04]  /*0480*/  FFMA R22, R21, R22, R24 ;  /* 0x0000001615167223 */ /* 0x004fc80000000018 */
[----:B------:R-:W-:-:S04]  /*0490*/  FFMA R13, R13, R20, R22 ;  /* 0x000000140d0d7223 */ /* 0x000fc80000000016 */
[----:B------:R-:W-:-:S04]  /*04a0*/  FFMA R12, R12, R17, R13 ;  /* 0x000000110c0c7223 */ /* 0x000fc8000000000d */
[----:B------:R-:W-:Y:S01]  /*04b0*/  FFMA R29, R29, R18, R12 ;  /* 0x000000121d1d7223 */ /* 0x000fe2000000000c */
[----:B------:R-:W-:Y:S06]  /*04c0*/  @P1 BRA `(.L_x_60) ;  /* 0xfffffffc00441947 */ /* 0x000fec000383ffff */
.L_x_59:
[----:B------:R-:W-:Y:S05]  /*04d0*/  @!P0 BRA `(.L_x_58) ;  /* 0x0000000000e48947 */ /* 0x000fea0003800000 */
[----:B------:R-:W-:Y:S02]  /*04e0*/  ISETP.GE.U32.AND P0, PT, R6, 0x4, PT ;  /* 0x000000040600780c */ /* 0x000fe40003f06070 */
[----:B------:R-:W-:-:S04]  /*04f0*/  LOP3.LUT R9, R4, 0x3, RZ, 0xc0, !PT ;  /* 0x0000000304097812 */ /* 0x000fc800078ec0ff */
[----:B------:R-:W-:-:S07]  /*0500*/  ISETP.NE.AND P1, PT, R9, RZ, PT ;  /* 0x000000ff0900720c */ /* 0x000fce0003f25270 */
[----:B------:R-:W-:Y:S06]  /*0510*/  @!P0 BRA `(.L_x_61) ;  /* 0x0000000000648947 */ /* 0x000fec0003800000 */
[----:B------:R-:W0:Y:S01]  /*0520*/  LDC.64 R20, c[0x0][0x380] ;  /* 0x0000e000ff147b82 */ /* 0x000e220000000a00 */
[C---:B------:R-:W-:Y:S02]  /*0530*/  IMAD R7, R8.reuse, R2, R5 ;  /* 0x0000000208077224 */ /* 0x040fe400078e0205 */
[----:B------:R-:W-:-:S05]  /*0540*/  IMAD R11, R8, R0, R3 ;  /* 0x00000000080b7224 */ /* 0x000fca00078e0203 */
[----:B------:R-:W1:Y:S01]  /*0550*/  LDC.64 R22, c[0x0][0x388] ;  /* 0x0000e200ff167b82 */ /* 0x000e620000000a00 */
[----:B0-----:R-:W-:-:S04]  /*0560*/  IMAD.WIDE R20, R7, 0x4, R20 ;  /* 0x0000000407147825 */ /* 0x001fc800078e0214 */
[----:B-1----:R-:W-:-:S04]  /*0570*/  IMAD.WIDE R22, R11, 0x4, R22 ;  /* 0x000000040b167825 */ /* 0x002fc800078e0216 */
[----:B------:R-:W-:Y:S02]  /*0580*/  IMAD.WIDE R10, R2, 0x4, R20 ;  /* 0x00000004020a7825 */ /* 0x000fe400078e0214 */
[----:B------:R-:W2:Y:S02]  /*0590*/  LDG.E R20, desc[UR4][R20.64] ;  /* 0x0000000414147981 */ /* 0x000ea4000c1e1900 */
[----:B------:R-:W-:Y:S02]  /*05a0*/  IMAD.WIDE R12, R0, 0x4, R22 ;  /* 0x00000004000c7825 */ /* 0x000fe400078e0216 */
[----:B------:R-:W2:Y:S02]  /*05b0*/  LDG.E R22, desc[UR4][R22.64] ;  /* 0x0000000416167981 */ /* 0x000ea4000c1e1900 */
[----:B------:R-:W-:Y:S02]  /*05c0*/  IMAD.WIDE R14, R2, 0x4, R10 ;  /* 0x00000004020e7825 */ /* 0x000fe400078e020a */
[----:B------:R-:W3:Y:S02]  /*05d0*/  LDG.E R11, desc[UR4][R10.64] ;  /* 0x000000040a0b7981 */ /* 0x000ee4000c1e1900 */
[----:B------:R-:W-:-:S02]  /*05e0*/  IMAD.WIDE R6, R0, 0x4, R12 ;  /* 0x0000000400067825 */ /* 0x000fc400078e020c */
[----:B------:R-:W3:Y:S02]  /*05f0*/  LDG.E R12, desc[UR4][R12.64] ;  /* 0x000000040c0c7981 */ /* 0x000ee4000c1e1900 */
[----:B------:R-:W-:Y:S02]  /*0600*/  IMAD.WIDE R16, R2, 0x4, R14 ;  /* 0x0000000402107825 */ /* 0x000fe400078e020e */
[----:B------:R-:W4:Y:S02]  /*0610*/  LDG.E R25, desc[UR4][R14.64] ;  /* 0x000000040e197981 */ /* 0x000f24000c1e1900 */
[----:B------:R-:W-:Y:S02]  /*0620*/  IMAD.WIDE R18, R0, 0x4, R6 ;  /* 0x0000000400127825 */ /* 0x000fe400078e0206 */
[----:B------:R-:W4:Y:S04]  /*0630*/  LDG.E R6, desc[UR4][R6.64] ;  /* 0x0000000406067981 */ /* 0x000f28000c1e1900 */
[----:B------:R-:W5:Y:S04]  /*0640*/  LDG.E R17, desc[UR4][R16.64] ;  /* 0x0000000410117981 */ /* 0x000f68000c1e1900 */
[----:B------:R-:W5:Y:S01]  /*0650*/  LDG.E R18, desc[UR4][R18.64] ;  /* 0x0000000412127981 */ /* 0x000f62000c1e1900 */
[----:B------:R-:W-:Y:S01]  /*0660*/  IADD3 R8, PT, PT, R8, 0x4, RZ ;  /* 0x0000000408087810 */ /* 0x000fe20007ffe0ff */
[----:B--2---:R-:W-:-:S04]  /*0670*/  FFMA R20, R20, R22, R29 ;  /* 0x0000001614147223 */ /* 0x004fc8000000001d */
[----:B---3--:R-:W-:-:S04]  /*0680*/  FFMA R20, R11, R12, R20 ;  /* 0x0000000c0b147223 */ /* 0x008fc80000000014 */
[----:B----4-:R-:W-:-:S04]  /*0690*/  FFMA R20, R25, R6, R20 ;  /* 0x0000000619147223 */ /* 0x010fc80000000014 */
[----:B-----5:R-:W-:-:S07]  /*06a0*/  FFMA R29, R17, R18, R20 ;  /* 0x00000012111d7223 */ /* 0x020fce0000000014 */
.L_x_61:
[----:B------:R-:W-:Y:S05]  /*06b0*/  @!P1 BRA `(.L_x_58) ;  /* 0x00000000006c9947 */ /* 0x000fea0003800000 */
[----:B------:R-:W0:Y:S01]  /*06c0*/  LDC.64 R14, c[0x0][0x380] ;  /* 0x0000e000ff0e7b82 */ /* 0x000e220000000a00 */
[----:B------:R-:W-:Y:S02]  /*06d0*/  ISETP.NE.AND P0, PT, R9, 0x1, PT ;  /* 0x000000010900780c */ /* 0x000fe40003f05270 */
[----:B------:R-:W-:-:S04]  /*06e0*/  LOP3.LUT R4, R4, 0x1, RZ, 0xc0, !PT ;  /* 0x0000000104047812 */ /* 0x000fc800078ec0ff */
[----:B------:R-:W-:Y:S01]  /*06f0*/  ISETP.NE.U32.AND P1, PT, R4, 0x1, PT ;  /* 0x000000010400780c */ /* 0x000fe20003f25070 */
[----:B------:R-:W1:Y:S06]  /*0700*/  LDC.64 R12, c[0x0][0x388] ;  /* 0x0000e200ff0c7b82 */ /* 0x000e6c0000000a00 */
[C---:B------:R-:W-:Y:S02]  /*0710*/  @P0 IMAD R17, R8.reuse, R2, R5 ;  /* 0x0000000208110224 */ /* 0x040fe400078e0205 */
[----:B------:R-:W2:Y:S01]  /*0720*/  LDC.64 R6, c[0x0][0x380] ;  /* 0x0000e000ff067b82 */ /* 0x000ea20000000a00 */
[C---:B------:R-:W-:Y:S01]  /*0730*/  @P0 IMAD R9, R8.reuse, R0, R3 ;  /* 0x0000000008090224 */ /* 0x040fe200078e0203 */
[----:B------:R-:W-:-:S06]  /*0740*/  @P0 IADD3 R8, PT, PT, R8, 0x2, RZ ;  /* 0x0000000208080810 */ /* 0x000fcc0007ffe0ff */
[----:B------:R-:W3:Y:S01]  /*0750*/  LDC.64 R10, c[0x0][0x388] ;  /* 0x0000e200ff0a7b82 */ /* 0x000ee20000000a00 */
[----:B0-----:R-:W-:-:S04]  /*0760*/  @P0 IMAD.WIDE R16, R17, 0x4, R14 ;  /* 0x0000000411100825 */ /* 0x001fc800078e020e */
[----:B-1----:R-:W-:Y:S01]  /*0770*/  @P0 IMAD.WIDE R12, R9, 0x4, R12 ;  /* 0x00000004090c0825 */ /* 0x002fe200078e020c */
[----:B------:R-:W4:Y:S03]  /*0780*/  @P0 LDG.E R4, desc[UR4][R16.64] ;  /* 0x0000000410040981 */ /* 0x000f26000c1e1900 */
[C---:B------:R-:W-:Y:S02]  /*0790*/  @!P1 IMAD R19, R8.reuse, R2, R5 ;  /* 0x0000000208139224 */ /* 0x040fe400078e0205 */
[----:B------:R-:W-:Y:S02]  /*07a0*/  @!P1 IMAD R21, R8, R0, R3 ;  /* 0x0000000008159224 */ /* 0x000fe400078e0203 */
[----:B------:R-:W-:-:S04]  /*07b0*/  @P0 IMAD.WIDE R14, R2, 0x4, R16 ;  /* 0x00000004020e0825 */ /* 0x000fc800078e0210 */
[----:B------:R-:W-:Y:S02]  /*07c0*/  @P0 IMAD.WIDE R8, R0, 0x4, R12 ;  /* 0x0000000400080825 */ /* 0x000fe400078e020c */
[----:B------:R-:W4:Y:S02]  /*07d0*/  @P0 LDG.E R12, desc[UR4][R12.64] ;  /* 0x000000040c0c0981 */ /* 0x000f24000c1e1900 */
[----:B--2---:R-:W-:Y:S02]  /*07e0*/  @!P1 IMAD.WIDE R6, R19, 0x4, R6 ;  /* 0x0000000413069825 */ /* 0x004fe400078e0206 */
[----:B------:R-:W2:Y:S02]  /*07f0*/  @P0 LDG.E R15, desc[UR4][R14.64] ;  /* 0x000000040e0f0981 */ /* 0x000ea4000c1e1900 */
[----:B---3--:R-:W-:Y:S02]  /*0800*/  @!P1 IMAD.WIDE R10, R21, 0x4, R10 ;  /* 0x00000004150a9825 */ /* 0x008fe400078e020a */
[----:B------:R-:W2:Y:S04]  /*0810*/  @P0 LDG.E R8, desc[UR4][R8.64] ;  /* 0x0000000408080981 */ /* 0x000ea8000c1e1900 */
[----:B------:R-:W3:Y:S04]  /*0820*/  @!P1 LDG.E R6, desc[UR4][R6.64] ;  /* 0x0000000406069981 */ /* 0x000ee8000c1e1900 */
[----:B------:R-:W3:Y:S01]  /*0830*/  @!P1 LDG.E R10, desc[UR4][R10.64] ;  /* 0x000000040a0a9981 */ /* 0x000ee2000c1e1900 */
[----:B----4-:R-:W-:-:S04]  /*0840*/  @P0 FFMA R4, R4, R12, R29 ;  /* 0x0000000c04040223 */ /* 0x010fc8000000001d */
[----:B--2---:R-:W-:-:S04]  /*0850*/  @P0 FFMA R29, R15, R8, R4 ;  /* 0x000000080f1d0223 */ /* 0x004fc80000000004 */
[----:B---3--:R-:W-:-:S07]  /*0860*/  @!P1 FFMA R29, R6, R10, R29 ;  /* 0x0000000a061d9223 */ /* 0x008fce000000001d */
.L_x_58:
[----:B------:R-:W0:Y:S01]  /*0870*/  LDC.64 R6, c[0x0][0x390] ;  /* 0x0000e400ff067b82 */ /* 0x000e220000000a00 */
[----:B------:R-:W-:-:S04]  /*0880*/  IMAD R3, R5, R0, R3 ;  /* 0x0000000005037224 */ /* 0x000fc800078e0203 */
[----:B0-----:R-:W-:-:S05]  /*0890*/  IMAD.WIDE R2, R3, 0x4, R6 ;  /* 0x0000000403027825 */ /* 0x001fca00078e0206 */
[----:B------:R-:W-:Y:S01]  /*08a0*/  STG.E desc[UR4][R2.64], R29 ;  /* 0x0000001d02007986 */ /* 0x000fe2000c101904 */
[----:B------:R-:W-:Y:S05]  /*08b0*/  EXIT ;  /* 0x000000000000794d */ /* 0x000fea0003800000 */
.L_x_62:
        /* <DEDUP_REMOVED lines=12> */
.L_x_81:


//--------------------- .text._Z18matmul_a_bt_kernelPfS_S_iii --------------------------
	.section	.text._Z18matmul_a_bt_kernelPfS_S_iii,"ax",@progbits
	.align	128
        .global         _Z18matmul_a_bt_kernelPfS_S_iii
        .type           _Z18matmul_a_bt_kernelPfS_S_iii,@function
        .size           _Z18matmul_a_bt_kernelPfS_S_iii,(.L_x_82 - _Z18matmul_a_bt_kernelPfS_S_iii)
        .other          _Z18matmul_a_bt_kernelPfS_S_iii,@"STO_CUDA_ENTRY STV_DEFAULT"
_Z18matmul_a_bt_kernelPfS_S_iii:
.text._Z18matmul_a_bt_kernelPfS_S_iii:
[----:B------:R-:W-:Y:S01]  /*0000*/  LDC R1, c[0x0][0x37c] ;  /* 0x0000df00ff017b82 */ /* 0x000fe20000000800 */
[----:B------:R-:W0:Y:S07]  /*0010*/  S2R R3, SR_TID.X ;  /* 0x0000000000037919 */ /* 0x000e2e0000002100 */
[----:B------:R-:W1:Y:S01]  /*0020*/  LDC R7, c[0x0][0x364] ;  /* 0x0000d900ff077b82 */ /* 0x000e620000000800 */
[----:B------:R-:W2:Y:S01]  /*0030*/  LDCU UR11, c[0x0][0x3a0] ;  /* 0x00007400ff0b77ac */ /* 0x000ea20008000800 */
[----:B------:R-:W1:Y:S01]  /*0040*/  S2R R2, SR_TID.Y ;  /* 0x0000000000027919 */ /* 0x000e620000002200 */
[----:B------:R-:W3:Y:S05]  /*0050*/  LDCU UR6, c[0x0][0x398] ;  /* 0x00007300ff0677ac */ /* 0x000eea0008000800 */
[----:B------:R-:W0:Y:S08]  /*0060*/  S2UR UR5, SR_CTAID.X ;  /* 0x00000000000579c3 */ /* 0x000e300000002500 */
[----:B------:R-:W0:Y:S08]  /*0070*/  LDC R0, c[0x0][0x360] ;  /* 0x0000d800ff007b82 */ /* 0x000e300000000800 */
[----:B------:R-:W1:Y:S01]  /*0080*/  S2UR UR4, SR_CTAID.Y ;  /* 0x00000000000479c3 */ /* 0x000e620000002600 */
[----:B0-----:R-:W-:-:S05]  /*0090*/  IMAD R0, R0, UR5, R3 ;  /* 0x0000000500007c24 */ /* 0x001fca000f8e0203 */
[----:B--2---:R-:W-:Y:S01]  /*00a0*/  ISETP.GE.AND P0, PT, R0, UR11, PT ;  /* 0x0000000b00007c0c */ /* 0x004fe2000bf06270 */
[----:B-1----:R-:W-:-:S05]  /*00b0*/  IMAD R7, R7, UR4, R2 ;  /* 0x0000000407077c24 */ /* 0x002fca000f8e0202 */
[----:B---3--:R-:W-:-:S13]  /*00c0*/  ISETP.GE.OR P0, PT, R7, UR6, P0 ;  /* 0x0000000607007c0c */ /* 0x008fda0008706670 */
[----:B------:R-:W-:Y:S05]  /*00d0*/  @P0 EXIT ;  /* 0x000000000000094d */ /* 0x000fea0003800000 */
[----:B------:R-:W0:Y:S01]  /*00e0*/  LDCU UR7, c[0x0][0x39c] ;  /* 0x00007380ff0777ac */ /* 0x000e220008000800 */
[----:B------:R-:W-:Y:S01]  /*00f0*/  HFMA2 R14, -RZ, RZ, 0, 0 ;  /* 0x00000000ff0e7431 */ /* 0x000fe200000001ff */
[----:B------:R-:W1:Y:S01]  /*0100*/  LDCU.64 UR12, c[0x0][0x358] ;  /* 0x00006b00ff0c77ac */ /* 0x000e620008000a00 */
[----:B0-----:R-:W-:-:S09]  /*0110*/  UISETP.GE.AND UP0, UPT, UR7, 0x1, UPT ;  /* 0x000000010700788c */ /* 0x001fd2000bf06270 */
[----:B-1----:R-:W-:Y:S05]  /*0120*/  BRA.U !UP0, `(.L_x_63) ;  /* 0x00000009089c7547 */ /* 0x002fea000b800000 */
[----:B------:R-:W-:Y:S02]  /*0130*/  UISETP.GE.U32.AND UP1, UPT, UR7, 0x10, UPT ;  /* 0x000000100700788c */ /* 0x000fe4000bf26070 */
[----:B------:R-:W-:Y:S01]  /*0140*/  IMAD R8, R7, UR7, RZ ;  /* 0x0000000707087c24 */ /* 0x000fe2000f8e02ff */
[----:B------:R-:W-:Y:S02]  /*0150*/  ULOP3.LUT UR10, UR7, 0xf, URZ, 0xc0, !UPT ;  /* 0x0000000f070a7892 */ /* 0x000fe4000f8ec0ff */
[----:B------:R-:W-:Y:S01]  /*0160*/  IMAD R9, R0, UR7, RZ ;  /* 0x0000000700097c24 */ /* 0x000fe2000f8e02ff */
[----:B------:R-:W-:Y:S01]  /*0170*/  MOV R14, RZ ;  /* 0x000000ff000e7202 */ /* 0x000fe20000000f00 */
[----:B------:R-:W-:Y:S01]  /*0180*/  UMOV UR4, URZ ;  /* 0x000000ff00047c82 */ /* 0x000fe20008000000 */
[----:B------:R-:W-:Y:S01]  /*0190*/  UISETP.NE.AND UP0, UPT, UR10, URZ, UPT ;  /* 0x000000ff0a00728c */ /* 0x000fe2000bf05270 */
[----:B------:R-:W-:Y:S10]  /*01a0*/  BRA.U !UP1, `(.L_x_64) ;  /* 0x0000000509107547 */ /* 0x000ff4000b800000 */
[----:B------:R-:W0:Y:S01]  /*01b0*/  LDC.64 R2, c[0x0][0x380] ;  /* 0x0000e000ff027b82 */ /* 0x000e220000000a00 */
[----:B------:R-:W1:Y:S01]  /*01c0*/  LDCU.64 UR8, c[0x0][0x388] ;  /* 0x00007100ff0877ac */ /* 0x000e620008000a00 */
[----:B------:R-:W-:Y:S02]  /*01d0*/  MOV R14, RZ ;  /* 0x000000ff000e7202 */ /* 0x000fe40000000f00 */
[----:B------:R-:W-:Y:S01]  /*01e0*/  MOV R6, R9 ;  /* 0x0000000900067202 */ /* 0x000fe20000000f00 */
[----:B------:R-:W-:Y:S02]  /*01f0*/  ULOP3.LUT UR4, UR7, 0x7ffffff0, URZ, 0xc0, !UPT ;  /* 0x7ffffff007047892 */ /* 0x000fe4000f8ec0ff */
[----:B-1----:R-:W-:Y:S02]  /*0200*/  UIADD3 UR5, UP1, UPT, UR8, 0x20, URZ ;  /* 0x0000002008057890 */ /* 0x002fe4000ff3e0ff */
[----:B------:R-:W-:Y:S02]  /*0210*/  UIADD3 UR8, UPT, UPT, -UR4, URZ, URZ ;  /* 0x000000ff04087290 */ /* 0x000fe4000fffe1ff */
[----:B------:R-:W-:Y:S01]  /*0220*/  UIADD3.X UR6, UPT, UPT, URZ, UR9, URZ, UP1, !UPT ;  /* 0x00000009ff067290 */ /* 0x000fe20008ffe4ff */
[----:B0-----:R-:W-:-:S03]  /*0230*/  IMAD.WIDE.U32 R2, R8, 0x4, R2 ;  /* 0x0000000408027825 */ /* 0x001fc600078e0002 */
[----:B------:R-:W-:-:S04]  /*0240*/  IADD3 R4, P0, PT, R2, 0x20, RZ ;  /* 0x0000002002047810 */ /* 0x000fc80007f1e0ff */
[----:B------:R-:W-:-:S09]  /*0250*/  IADD3.X R5, PT, PT, RZ, R3, RZ, P0, !PT ;  /* 0x00000003ff057210 */ /* 0x000fd200007fe4ff */
.L_x_65:
[----:B------:R-:W-:Y:S01]  /*0260*/  MOV R2, UR5 ;  /* 0x0000000500027c02 */ /* 0x000fe20008000f00 */
[----:B------:R-:W2:Y:S01]  /*0270*/  LDG.E R15, desc[UR12][R4.64+-0x20] ;  /* 0xffffe00c040f7981 */ /* 0x000ea2000c1e1900 */
[----:B------:R-:W-:-:S03]  /*0280*/  MOV R3, UR6 ;  /* 0x0000000600037c02 */ /* 0x000fc60008000f00 */
[----:B------:R-:W3:Y:S01]  /*0290*/  LDG.E R17, desc[UR12][R4.64+-0x1c] ;  /* 0xffffe40c04117981 */ /* 0x000ee2000c1e1900 */
[----:B------:R-:W-:-:S03]  /*02a0*/  IMAD.WIDE R2, R6, 0x4, R2 ;  /* 0x0000000406027825 */ /* 0x000fc600078e0202 */
[----:B------:R-:W4:Y:S04]  /*02b0*/  LDG.E R19, desc[UR12][R4.64+-0x18] ;  /* 0xffffe80c04137981 */ /* 0x000f28000c1e1900 */
[----:B------:R-:W2:Y:S04]  /*02c0*/  LDG.E R16, desc[UR12][R2.64+-0x20] ;  /* 0xffffe00c02107981 */ /* 0x000ea8000c1e1900 */
[----:B------:R-:W3:Y:S04]  /*02d0*/  LDG.E R24, desc[UR12][R2.64+-0x1c] ;  /* 0xffffe40c02187981 */ /* 0x000ee8000c1e1900 */
[----:B------:R-:W4:Y:S04]  /*02e0*/  LDG.E R18, desc[UR12][R2.64+-0x18] ;  /* 0xffffe80c02127981 */ /* 0x000f28000c1e1900 */
[----:B------:R-:W5:Y:S04]  /*02f0*/  LDG.E R20, desc[UR12][R4.64+-0x14] ;  /* 0xffffec0c04147981 */ /* 0x000f68000c1e1900 */
        /* <DEDUP_REMOVED lines=8> */
[----:B------:R-:W5:Y:S01]  /*0380*/  LDG.E R26, desc[UR12][R4.64+0x1c] ;  /* 0x00001c0c041a7981 */ /* 0x000f62000c1e1900 */
[----:B--2---:R-:W-:-:S03]  /*0390*/  FFMA R16, R15, R16, R14 ;  /* 0x000000100f107223 */ /* 0x004fc6000000000e */
[----:B------:R-:W2:Y:S01]  /*03a0*/  LDG.E R15, desc[UR12][R4.64+-0x4] ;  /* 0xfffffc0c040f7981 */ /* 0x000ea2000c1e1900 */
[----:B---3--:R-:W-:-:S03]  /*03b0*/  FFMA R24, R17, R24, R16 ;  /* 0x0000001811187223 */ /* 0x008fc60000000010 */
[----:B------:R-:W2:Y:S01]  /*03c0*/  LDG.E R14, desc[UR12][R2.64+-0x4] ;  /* 0xfffffc0c020e7981 */ /* 0x000ea2000c1e1900 */
[----:B----4-:R-:W-:-:S03]  /*03d0*/  FFMA R25, R19, R18, R24 ;  /* 0x0000001213197223 */ /* 0x010fc60000000018 */
[----:B------:R-:W3:Y:S04]  /*03e0*/  LDG.E R16, desc[UR12][R4.64] ;  /* 0x0000000c04107981 */ /* 0x000ee8000c1e1900 */
[----:B------:R-:W3:Y:S01]  /*03f0*/  LDG.E R17, desc[UR12][R2.64] ;  /* 0x0000000c02117981 */ /* 0x000ee2000c1e1900 */
[----:B-----5:R-:W-:-:S03]  /*0400*/  FFMA R25, R20, R21, R25 ;  /* 0x0000001514197223 */ /* 0x020fc60000000019 */
[----:B------:R-:W4:Y:S04]  /*0410*/  LDG.E R18, desc[UR12][R4.64+0x4] ;  /* 0x0000040c04127981 */ /* 0x000f28000c1e1900 */
[----:B------:R-:W4:Y:S01]  /*0420*/  LDG.E R19, desc[UR12][R2.64+0x4] ;  /* 0x0000040c02137981 */ /* 0x000f22000c1e1900 */
[----:B------:R-:W-:-:S03]  /*0430*/  FFMA R25, R22, R23, R25 ;  /* 0x0000001716197223 */ /* 0x000fc60000000019 */
[----:B------:R-:W5:Y:S04]  /*0440*/  LDG.E R20, desc[UR12][R4.64+0x8] ;  /* 0x0000080c04147981 */ /* 0x000f68000c1e1900 */
[----:B------:R-:W5:Y:S01]  /*0450*/  LDG.E R21, desc[UR12][R2.64+0x8] ;  /* 0x0000080c02157981 */ /* 0x000f62000c1e1900 */
[----:B------:R-:W-:-:S03]  /*0460*/  FFMA R25, R10, R11, R25 ;  /* 0x0000000b0a197223 */ /* 0x000fc60000000019 */
[----:B------:R-:W5:Y:S04]  /*0470*/  LDG.E R22, desc[UR12][R4.64+0xc] ;  /* 0x00000c0c04167981 */ /* 0x000f68000c1e1900 */
[----:B------:R-:W5:Y:S04]  /*0480*/  LDG.E R23, desc[UR12][R2.64+0xc] ;  /* 0x00000c0c02177981 */ /* 0x000f68000c1e1900 */
[----:B------:R-:W5:Y:S01]  /*0490*/  LDG.E R10, desc[UR12][R4.64+0x10] ;  /* 0x0000100c040a7981 */ /* 0x000f62000c1e1900 */
[----:B------:R-:W-:-:S03]  /*04a0*/  FFMA R28, R12, R13, R25 ;  /* 0x0000000d0c1c7223 */ /* 0x000fc60000000019 */
[----:B------:R-:W5:Y:S04]  /*04b0*/  LDG.E R11, desc[UR12][R2.64+0x10] ;  /* 0x0000100c020b7981 */ /* 0x000f68000c1e1900 */
[----:B------:R-:W5:Y:S04]  /*04c0*/  LDG.E R24, desc[UR12][R4.64+0x14] ;  /* 0x0000140c04187981 */ /* 0x000f68000c1e1900 */
[----:B------:R-:W5:Y:S04]  /*04d0*/  LDG.E R25, desc[UR12][R2.64+0x14] ;  /* 0x0000140c02197981 */ /* 0x000f68000c1e1900 */
[----:B------:R0:W5:Y:S04]  /*04e0*/  LDG.E R13, desc[UR12][R4.64+0x18] ;  /* 0x0000180c040d7981 */ /* 0x000168000c1e1900 */
[----:B------:R-:W5:Y:S01]  /*04f0*/  LDG.E R12, desc[UR12][R2.64+0x18] ;  /* 0x0000180c020c7981 */ /* 0x000f62000c1e1900 */
[----:B------:R-:W-:-:S04]  /*0500*/  UIADD3 UR8, UPT, UPT, UR8, 0x10, URZ ;  /* 0x0000001008087890 */ /* 0x000fc8000fffe0ff */
[----:B------:R-:W-:Y:S01]  /*0510*/  UISETP.NE.AND UP1, UPT, UR8, URZ, UPT ;  /* 0x000000ff0800728c */ /* 0x000fe2000bf25270 */
[----:B0-----:R-:W-:Y:S02]  /*0520*/  IADD3 R4, P0, PT, R4, 0x40, RZ ;  /* 0x0000004004047810 */ /* 0x001fe40007f1e0ff */
[----:B------:R-:W-:Y:S02]  /*0530*/  IADD3 R6, PT, PT, R6, 0x10, RZ ;  /* 0x0000001006067810 */ /* 0x000fe40007ffe0ff */
[----:B------:R-:W-:Y:S01]  /*0540*/  IADD3.X R5, PT, PT, RZ, R5, RZ, P0, !PT ;  /* 0x00000005ff057210 */ /* 0x000fe200007fe4ff */
[----:B--2---:R-:W-:-:S04]  /*0550*/  FFMA R15, R15, R14, R28 ;  /* 0x0000000e0f0f7223 */ /* 0x004fc8000000001c */
[----:B---3--:R-:W-:-:S04]  /*0560*/  FFMA R15, R16, R17, R15 ;  /* 0x00000011100f7223 */ /* 0x008fc8000000000f */
[----:B----4-:R-:W-:-:S04]  /*0570*/  FFMA R15, R18, R19, R15 ;  /* 0x00000013120f7223 */ /* 0x010fc8000000000f */
[----:B-----5:R-:W-:-:S04]  /*0580*/  FFMA R15, R20, R21, R15 ;  /* 0x00000015140f7223 */ /* 0x020fc8000000000f */
[----:B------:R-:W-:-:S04]  /*0590*/  FFMA R15, R22, R23, R15 ;  /* 0x00000017160f7223 */ /* 0x000fc8000000000f */
[----:B------:R-:W-:-:S04]  /*05a0*/  FFMA R11, R10, R11, R15 ;  /* 0x0000000b0a0b7223 */ /* 0x000fc8000000000f */
[----:B------:R-:W-:-:S04]  /*05b0*/  FFMA R24, R24, R25, R11 ;  /* 0x0000001918187223 */ /* 0x000fc8000000000b */
[----:B------:R-:W-:-:S04]  /*05c0*/  FFMA R13, R13, R12, R24 ;  /* 0x0000000c0d0d7223 */ /* 0x000fc80000000018 */
[----:B------:R-:W-:Y:S01]  /*05d0*/  FFMA R14, R26, R27, R13 ;  /* 0x0000001b1a0e7223 */ /* 0x000fe2000000000d */
[----:B------:R-:W-:Y:S06]  /*05e0*/  BRA.U UP1, `(.L_x_65) ;  /* 0xfffffffd011c7547 */ /* 0x000fec000b83ffff */
.L_x_64:
[----:B------:R-:W-:Y:S05]  /*05f0*/  BRA.U !UP0, `(.L_x_63) ;  /* 0x0000000508687547 */ /* 0x000fea000b800000 */
[----:B------:R-:W-:Y:S02]  /*0600*/  UISETP.GE.U32.AND UP0, UPT, UR10, 0x8, UPT ;  /* 0x000000080a00788c */ /* 0x000fe4000bf06070 */
[----:B------:R-:W-:-:S04]  /*0610*/  ULOP3.LUT UR6, UR7, 0x7, URZ, 0xc0, !UPT ;  /* 0x0000000707067892 */ /* 0x000fc8000f8ec0ff */
[----:B------:R-:W-:-:S03]  /*0620*/  UISETP.NE.AND UP1, UPT, UR6, URZ, UPT ;  /* 0x000000ff0600728c */ /* 0x000fc6000bf25270 */
[----:B------:R-:W-:Y:S08]  /*0630*/  BRA.U !UP0, `(.L_x_66) ;  /* 0x0000000108907547 */ /* 0x000ff0000b800000 */
[----:B------:R-:W0:Y:S01]  /*0640*/  LDC.64 R10, c[0x0][0x380] ;  /* 0x0000e000ff0a7b82 */ /* 0x000e220000000a00 */
[----:B------:R-:W1:Y:S01]  /*0650*/  LDCU.64 UR8, c[0x0][0x380] ;  /* 0x00007000ff0877ac */ /* 0x000e620008000a00 */
[C---:B------:R-:W-:Y:S02]  /*0660*/  IADD3 R3, PT, PT, R8.reuse, UR4, RZ ;  /* 0x0000000408037c10 */ /* 0x040fe4000fffe0ff */
[----:B------:R-:W-:Y:S02]  /*0670*/  IADD3 R6, P0, PT, R8, UR4, RZ ;  /* 0x0000000408067c10 */ /* 0x000fe4000ff1e0ff */
[----:B------:R-:W-:Y:S02]  /*0680*/  IADD3 R13, PT, PT, R9, UR4, RZ ;  /* 0x00000004090d7c10 */ /* 0x000fe4000fffe0ff */
[----:B------:R-:W2:Y:S01]  /*0690*/  LDC.64 R4, c[0x0][0x388] ;  /* 0x0000e200ff047b82 */ /* 0x000ea20000000a00 */
[----:B0-----:R-:W-:Y:S01]  /*06a0*/  IMAD.WIDE.U32 R10, R3, 0x4, R10 ;  /* 0x00000004030a7825 */ /* 0x001fe200078e000a */
[----:B------:R-:W-:-:S02]  /*06b0*/  IADD3.X R3, PT, PT, RZ, RZ, RZ, P0, !PT ;  /* 0x000000ffff037210 */ /* 0x000fc400007fe4ff */
[C---:B-1----:R-:W-:Y:S02]  /*06c0*/  LEA R2, P0, R6.reuse, UR8, 0x2 ;  /* 0x0000000806027c11 */ /* 0x042fe4000f8010ff */
[----:B------:R-:W3:Y:S02]  /*06d0*/  LDG.E R15, desc[UR12][R10.64] ;  /* 0x0000000c0a0f7981 */ /* 0x000ee4000c1e1900 */
[----:B------:R-:W-:Y:S01]  /*06e0*/  LEA.HI.X R3, R6, UR9, R3, 0x2, P0 ;  /* 0x0000000906037c11 */ /* 0x000fe200080f1403 */
[----:B--2---:R-:W-:-:S04]  /*06f0*/  IMAD.WIDE R4, R13, 0x4, R4 ;  /* 0x000000040d047825 */ /* 0x004fc800078e0204 */
[----:B------:R-:W2:Y:S04]  /*0700*/  LDG.E R18, desc[UR12][R2.64+0x4] ;  /* 0x0000040c02127981 */ /* 0x000ea8000c1e1900 */
[----:B------:R-:W3:Y:S04]  /*0710*/  LDG.E R16, desc[UR12][R4.64] ;  /* 0x0000000c04107981 */ /* 0x000ee8000c1e1900 */
[----:B------:R-:W2:Y:S04]  /*0720*/  LDG.E R17, desc[UR12][R4.64+0x4] ;  /* 0x0000040c04117981 */ /* 0x000ea8000c1e1900 */
[----:B------:R-:W4:Y:S04]  /*0730*/  LDG.E R19, desc[UR12][R4.64+0x8] ;  /* 0x0000080c04137981 */ /* 0x000f28000c1e1900 */
        /* <DEDUP_REMOVED lines=11> */
[----:B------:R-:W-:Y:S01]  /*07f0*/  UIADD3 UR4, UPT, UPT, UR4, 0x8, URZ ;  /* 0x0000000804047890 */ /* 0x000fe2000fffe0ff */
[----:B---3--:R-:W-:-:S04]  /*0800*/  FFMA R15, R15, R16, R14 ;  /* 0x000000100f0f7223 */ /* 0x008fc8000000000e */
[----:B--2---:R-:W-:-:S04]  /*0810*/  FFMA R15, R18, R17, R15 ;  /* 0x00000011120f7223 */ /* 0x004fc8000000000f */
[----:B----4-:R-:W-:-:S04]  /*0820*/  FFMA R15, R20, R19, R15 ;  /* 0x00000013140f7223 */ /* 0x010fc8000000000f */
[----:B-----5:R-:W-:-:S04]  /*0830*/  FFMA R15, R22, R21, R15 ;  /* 0x00000015160f7223 */ /* 0x020fc8000000000f */
[----:B------:R-:W-:-:S04]  /*0840*/  FFMA R15, R24, R23, R15 ;  /* 0x00000017180f7223 */ /* 0x000fc8000000000f */
[----:B------:R-:W-:-:S04]  /*0850*/  FFMA R13, R12, R13, R15 ;  /* 0x0000000d0c0d7223 */ /* 0x000fc8000000000f */
[----:B------:R-:W-:-:S04]  /*0860*/  FFMA R11, R6, R11, R13 ;  /* 0x0000000b060b7223 */ /* 0x000fc8000000000d */
[----:B------:R-:W-:-:S07]  /*0870*/  FFMA R14, R10, R25, R11 ;  /* 0x000000190a0e7223 */ /* 0x000fce000000000b */
.L_x_66:
        /* <DEDUP_REMOVED lines=13> */
[----:B-1----:R-:W-:-:S03]  /*0950*/  LEA R2, P0, R6, UR6, 0x2 ;  /* 0x0000000606027c11 */ /* 0x002fc6000f8010ff */
[----:B------:R-:W3:Y:S01]  /*0960*/  LDG.E R11, desc[UR12][R10.64] ;  /* 0x0000000c0a0b7981 */ /* 0x000ee2000c1e1900 */
        /* <DEDUP_REMOVED lines=8> */
[----:B------:R-:W5:Y:S01]  /*09f0*/  LDG.E R18, desc[UR12][R4.64+0xc] ;  /* 0x00000c0c04127981 */ /* 0x000f62000c1e1900 */
[----:B------:R-:W-:Y:S01]  /*0a00*/  UIADD3 UR4, UPT, UPT, UR4, 0x4, URZ ;  /* 0x0000000404047890 */ /* 0x000fe2000fffe0ff */
[----:B---3--:R-:W-:-:S04]  /*0a10*/  FFMA R6, R11, R6, R14 ;  /* 0x000000060b067223 */ /* 0x008fc8000000000e */
[----:B--2---:R-:W-:-:S04]  /*0a20*/  FFMA R6, R13, R12, R6 ;  /* 0x0000000c0d067223 */ /* 0x004fc80000000006 */
[----:B----4-:R-:W-:-:S04]  /*0a30*/  FFMA R6, R15, R16, R6 ;  /* 0x000000100f067223 */ /* 0x010fc80000000006 */
[----:B-----5:R-:W-:-:S07]  /*0a40*/  FFMA R14, R17, R18, R6 ;  /* 0x00000012110e7223 */ /* 0x020fce0000000006 */
.L_x_67:
[----:B------:R-:W-:Y:S05]  /*0a50*/  BRA.U !UP1, `(.L_x_63) ;  /* 0x0000000109507547 */ /* 0x000fea000b800000 */
[----:B------:R-:W0:Y:S01]  /*0a60*/  LDC.64 R4, c[0x0][0x380] ;  /* 0x0000e000ff047b82 */ /* 0x000e220000000a00 */
[----:B------:R-:W-:Y:S01]  /*0a70*/  IADD3 R11, PT, PT, R8, UR4, RZ ;  /* 0x00000004080b7c10 */ /* 0x000fe2000fffe0ff */
[----:B------:R-:W-:-:S06]  /*0a80*/  UIADD3 UR5, UPT, UPT, -UR5, URZ, URZ ;  /* 0x000000ff05057290 */ /* 0x000fcc000fffe1ff */
[----:B------:R-:W1:Y:S01]  /*0a90*/  LDC.64 R2, c[0x0][0x388] ;  /* 0x0000e200ff027b82 */ /* 0x000e620000000a00 */
[----:B0-----:R-:W-:Y:S01]  /*0aa0*/  IMAD.WIDE.U32 R4, R11, 0x4, R4 ;  /* 0x000000040b047825 */ /* 0x001fe200078e0004 */
[----:B------:R-:W-:Y:S02]  /*0ab0*/  IADD3 R11, PT, PT, R9, UR4, RZ ;  /* 0x00000004090b7c10 */ /* 0x000fe4000fffe0ff */
[----:B------:R-:W-:Y:S02]  /*0ac0*/  MOV R6, R4 ;  /* 0x0000000400067202 */ /* 0x000fe40000000f00 */
[----:B------:R-:W-:-:S07]  /*0ad0*/  MOV R13, R5 ;  /* 0x00000005000d7202 */ /* 0x000fce0000000f00 */
.L_x_68:
[----:B-1----:R-:W-:Y:S01]  /*0ae0*/  IMAD.WIDE R4, R11, 0x4, R2 ;  /* 0x000000040b047825 */ /* 0x002fe200078e0202 */
[----:B------:R-:W-:Y:S02]  /*0af0*/  MOV R9, R13 ;  /* 0x0000000d00097202 */ /* 0x000fe40000000f00 */
[----:B------:R-:W-:-:S03]  /*0b00*/  MOV R8, R6 ;  /* 0x0000000600087202 */ /* 0x000fc60000000f00 */
[----:B------:R-:W2:Y:S04]  /*0b10*/  LDG.E R4, desc[UR12][R4.64] ;  /* 0x0000000c04047981 */ /* 0x000ea8000c1e1900 */
[----:B------:R-:W2:Y:S01]  /*0b20*/  LDG.E R9, desc[UR12][R8.64] ;  /* 0x0000000c08097981 */ /* 0x000ea2000c1e1900 */
[----:B------:R-:W-:Y:S01]  /*0b30*/  UIADD3 UR5, UPT, UPT, UR5, 0x1, URZ ;  /* 0x0000000105057890 */ /* 0x000fe2000fffe0ff */
[----:B------:R-:W-:Y:S02]  /*0b40*/  IADD3 R6, P0, PT, R6, 0x4, RZ ;  /* 0x0000000406067810 */ /* 0x000fe40007f1e0ff */
[----:B------:R-:W-:Y:S01]  /*0b50*/  IADD3 R11, PT, PT, R11, 0x1, RZ ;  /* 0x000000010b0b7810 */ /* 0x000fe20007ffe0ff */
[----:B------:R-:W-:Y:S01]  /*0b60*/  UISETP.NE.AND UP0, UPT, UR5, URZ, UPT ;  /* 0x000000ff0500728c */ /* 0x000fe2000bf05270 */
[----:B------:R-:W-:Y:S01]  /*0b70*/  IADD3.X R13, PT, PT, RZ, R13, RZ, P0, !PT ;  /* 0x0000000dff0d7210 */ /* 0x000fe200007fe4ff */
[----:B--2---:R-:W-:-:S07]  /*0b80*/  FFMA R14, R9, R4, R14 ;  /* 0x00000004090e7223 */ /* 0x004fce000000000e */
[----:B------:R-:W-:Y:S05]  /*0b90*/  BRA.U UP0, `(.L_x_68) ;  /* 0xfffffffd00d07547 */ /* 0x000fea000b83ffff */
.L_x_63:
[----:B------:R-:W0:Y:S01]  /*0ba0*/  LDC.64 R2, c[0x0][0x390] ;  /* 0x0000e400ff027b82 */ /* 0x000e220000000a00 */
[----:B------:R-:W-:-:S04]  /*0bb0*/  IMAD R7, R7, UR11, R0 ;  /* 0x0000000b07077c24 */ /* 0x000fc8000f8e0200 */
[----:B0-----:R-:W-:-:S05]  /*0bc0*/  IMAD.WIDE R2, R7, 0x4, R2 ;  /* 0x0000000407027825 */ /* 0x001fca00078e0202 */
[----:B------:R-:W-:Y:S01]  /*0bd0*/  STG.E desc[UR12][R2.64], R14 ;  /* 0x0000000e02007986 */ /* 0x000fe2000c10190c */
[----:B------:R-:W-:Y:S05]  /*0be0*/  EXIT ;  /* 0x000000000000794d */ /* 0x000fea0003800000 */
.L_x_69:
        /* <DEDUP_REMOVED lines=9> */
.L_x_82:


//--------------------- .text._Z17matmul_a_b_kernelPfS_S_iii --------------------------
	.section	.text._Z17matmul_a_b_kernelPfS_S_iii,"ax",@progbits
	.align	128
        .global         _Z17matmul_a_b_kernelPfS_S_iii
        .type           _Z17matmul_a_b_kernelPfS_S_iii,@function
        .size           _Z17matmul_a_b_kernelPfS_S_iii,(.L_x_83 - _Z17matmul_a_b_kernelPfS_S_iii)
        .other          _Z17matmul_a_b_kernelPfS_S_iii,@"STO_CUDA_ENTRY STV_DEFAULT"
_Z17matmul_a_b_kernelPfS_S_iii:
.text._Z17matmul_a_b_kernelPfS_S_iii:
[----:B------:R-:W-:Y:S01]  /*0000*/  LDC R1, c[0x0][0x37c] ;  /* 0x0000df00ff017b82 */ /* 0x000fe20000000800 */
[----:B------:R-:W0:Y:S07]  /*0010*/  S2R R5, SR_TID.X ;  /* 0x0000000000057919 */ /* 0x000e2e0000002100 */
[----:B------:R-:W1:Y:S01]  /*0020*/  LDC R16, c[0x0][0x364] ;  /* 0x0000d900ff107b82 */ /* 0x000e620000000800 */
[----:B------:R-:W2:Y:S01]  /*0030*/  LDCU UR6, c[0x0][0x398] ;  /* 0x00007300ff0677ac */ /* 0x000ea20008000800 */
[----:B------:R-:W1:Y:S06]  /*0040*/  S2R R3, SR_TID.Y ;  /* 0x0000000000037919 */ /* 0x000e6c0000002200 */
[----:B------:R-:W0:Y:S08]  /*0050*/  S2UR UR5, SR_CTAID.X ;  /* 0x00000000000579c3 */ /* 0x000e300000002500 */
[----:B------:R-:W0:Y:S08]  /*0060*/  LDC R0, c[0x0][0x360] ;  /* 0x0000d800ff007b82 */ /* 0x000e300000000800 */
[----:B------:R-:W1:Y:S08]  /*0070*/  S2UR UR4, SR_CTAID.Y ;  /* 0x00000000000479c3 */ /* 0x000e700000002600 */
[----:B------:R-:W3:Y:S01]  /*0080*/  LDC R17, c[0x0][0x3a0] ;  /* 0x0000e800ff117b82 */ /* 0x000ee20000000800 */
[----:B0-----:R-:W-:-:S02]  /*0090*/  IMAD R0, R0, UR5, R5 ;  /* 0x0000000500007c24 */ /* 0x001fc4000f8e0205 */
[----:B-1----:R-:W-:-:S03]  /*00a0*/  IMAD R16, R16, UR4, R3 ;  /* 0x0000000410107c24 */ /* 0x002fc6000f8e0203 */
[----:B---3--:R-:W-:-:S04]  /*00b0*/  ISETP.GE.AND P0, PT, R0, R17, PT ;  /* 0x000000110000720c */ /* 0x008fc80003f06270 */
[----:B--2---:R-:W-:-:S13]  /*00c0*/  ISETP.GE.OR P0, PT, R16, UR6, P0 ;  /* 0x0000000610007c0c */ /* 0x004fda0008706670 */
[----:B------:R-:W-:Y:S05]  /*00d0*/  @P0 EXIT ;  /* 0x000000000000094d */ /* 0x000fea0003800000 */
[----:B------:R-:W0:Y:S01]  /*00e0*/  LDC R19, c[0x0][0x39c] ;  /* 0x0000e700ff137b82 */ /* 0x000e220000000800 */
[----:B------:R-:W1:Y:S01]  /*00f0*/  LDCU.64 UR4, c[0x0][0x358] ;  /* 0x00006b00ff0477ac */ /* 0x000e620008000a00 */
[----:B------:R-:W-:Y:S01]  /*0100*/  HFMA2 R24, -RZ, RZ, 0, 0 ;  /* 0x00000000ff187431 */ /* 0x000fe200000001ff */
[----:B0-----:R-:W-:-:S13]  /*0110*/  ISETP.GE.AND P0, PT, R19, 0x1, PT ;  /* 0x000000011300780c */ /* 0x001fda0003f06270 */
[----:B-1----:R-:W-:Y:S05]  /*0120*/  @!P0 BRA `(.L_x_70) ;  /* 0x0000000400e08947 */ /* 0x002fea0003800000 */
[C---:B------:R-:W-:Y:S01]  /*0130*/  ISETP.GE.U32.AND P1, PT, R19.reuse, 0x8, PT ;  /* 0x000000081300780c */ /* 0x040fe20003f26070 */
[----:B------:R-:W-:Y:S01]  /*0140*/  IMAD R20, R16, R19, RZ ;  /* 0x0000001310147224 */ /* 0x000fe200078e02ff */
[----:B------:R-:W-:Y:S02]  /*0150*/  LOP3.LUT R27, R19, 0x7, RZ, 0xc0, !PT ;  /* 0x00000007131b7812 */ /* 0x000fe400078ec0ff */
[----:B------:R-:W-:Y:S02]  /*0160*/  MOV R24, RZ ;  /* 0x000000ff00187202 */ /* 0x000fe40000000f00 */
[----:B------:R-:W-:Y:S02]  /*0170*/  ISETP.NE.AND P0, PT, R27, RZ, PT ;  /* 0x000000ff1b00720c */ /* 0x000fe40003f05270 */
[----:B------:R-:W-:-:S05]  /*0180*/  MOV R21, RZ ;  /* 0x000000ff00157202 */ /* 0x000fca0000000f00 */
[----:B------:R-:W-:Y:S06]  /*0190*/  @!P1 BRA `(.L_x_71) ;  /* 0x0000000000c49947 */ /* 0x000fec0003800000 */
[----:B------:R-:W0:Y:S01]  /*01a0*/  LDC.64 R2, c[0x0][0x380] ;  /* 0x0000e000ff027b82 */ /* 0x000e220000000a00 */
[----:B------:R-:W-:Y:S02]  /*01b0*/  LOP3.LUT R21, R19, 0x7ffffff8, RZ, 0xc0, !PT ;  /* 0x7ffffff813157812 */ /* 0x000fe400078ec0ff */
[----:B------:R-:W-:Y:S02]  /*01c0*/  MOV R24, RZ ;  /* 0x000000ff00187202 */ /* 0x000fe40000000f00 */
[----:B------:R-:W-:Y:S02]  /*01d0*/  MOV R18, R0 ;  /* 0x0000000000127202 */ /* 0x000fe40000000f00 */
[----:B------:R-:W-:Y:S01]  /*01e0*/  IADD3 R22, PT, PT, -R21, RZ, RZ ;  /* 0x000000ff15167210 */ /* 0x000fe20007ffe1ff */
[----:B0-----:R-:W-:-:S03]  /*01f0*/  IMAD.WIDE.U32 R2, R20, 0x4, R2 ;  /* 0x0000000414027825 */ /* 0x001fc600078e0002 */
[----:B------:R-:W-:-:S04]  /*0200*/  IADD3 R4, P1, PT, R2, 0x10, RZ ;  /* 0x0000001002047810 */ /* 0x000fc80007f3e0ff */
[----:B------:R-:W-:-:S09]  /*0210*/  IADD3.X R5, PT, PT, RZ, R3, RZ, P1, !PT ;  /* 0x00000003ff057210 */ /* 0x000fd20000ffe4ff */
.L_x_72:
[----:B------:R-:W0:Y:S01]  /*0220*/  LDC.64 R14, c[0x0][0x388] ;  /* 0x0000e200ff0e7b82 */ /* 0x000e220000000a00 */
[----:B------:R-:W-:Y:S02]  /*0230*/  MOV R2, R4 ;  /* 0x0000000400027202 */ /* 0x000fe40000000f00 */
[----:B------:R-:W-:-:S05]  /*0240*/  MOV R3, R5 ;  /* 0x0000000500037202 */ /* 0x000fca0000000f00 */
[----:B------:R-:W2:Y:S04]  /*0250*/  LDG.E R25, desc[UR4][R2.64+-0x10] ;  /* 0xfffff00402197981 */ /* 0x000ea8000c1e1900 */
[----:B------:R-:W3:Y:S04]  /*0260*/  LDG.E R23, desc[UR4][R2.64+-0xc] ;  /* 0xfffff40402177981 */ /* 0x000ee8000c1e1900 */
[----:B------:R-:W4:Y:S04]  /*0270*/  LDG.E R29, desc[UR4][R2.64+-0x8] ;  /* 0xfffff804021d7981 */ /* 0x000f28000c1e1900 */
[----:B------:R-:W5:Y:S01]  /*0280*/  LDG.E R28, desc[UR4][R2.64+-0x4] ;  /* 0xfffffc04021c7981 */ /* 0x000f62000c1e1900 */
[----:B0-----:R-:W-:-:S05]  /*0290*/  IMAD.WIDE R14, R18, 0x4, R14 ;  /* 0x00000004120e7825 */ /* 0x001fca00078e020e */
[----:B------:R0:W2:Y:S01]  /*02a0*/  LDG.E R26, desc[UR4][R14.64] ;  /* 0x000000040e1a7981 */ /* 0x0000a2000c1e1900 */
[----:B------:R-:W-:-:S04]  /*02b0*/  IMAD.WIDE R12, R17, 0x4, R14 ;  /* 0x00000004110c7825 */ /* 0x000fc800078e020e */
[C---:B------:R-:W-:Y:S02]  /*02c0*/  IMAD.WIDE R4, R17.reuse, 0x4, R12 ;  /* 0x0000000411047825 */ /* 0x040fe400078e020c */
[----:B------:R-:W3:Y:S02]  /*02d0*/  LDG.E R12, desc[UR4][R12.64] ;  /* 0x000000040c0c7981 */ /* 0x000ee4000c1e1900 */
[C---:B------:R-:W-:Y:S02]  /*02e0*/  IMAD.WIDE R8, R17.reuse, 0x4, R4 ;  /* 0x0000000411087825 */ /* 0x040fe400078e0204 */
[----:B------:R-:W4:Y:S02]  /*02f0*/  LDG.E R4, desc[UR4][R4.64] ;  /* 0x0000000404047981 */ /* 0x000f24000c1e1900 */
[C---:B------:R-:W-:Y:S02]  /*0300*/  IMAD.WIDE R6, R17.reuse, 0x4, R8 ;  /* 0x0000000411067825 */ /* 0x040fe400078e0208 */
[----:B------:R-:W5:Y:S02]  /*0310*/  LDG.E R8, desc[UR4][R8.64] ;  /* 0x0000000408087981 */ /* 0x000f64000c1e1900 */
[----:B------:R-:W-:-:S02]  /*0320*/  IMAD.WIDE R10, R17, 0x4, R6 ;  /* 0x00000004110a7825 */ /* 0x000fc400078e0206 */
[----:B------:R-:W5:Y:S04]  /*0330*/  LDG.E R5, desc[UR4][R2.64] ;  /* 0x0000000402057981 */ /* 0x000f68000c1e1900 */
[----:B------:R-:W5:Y:S01]  /*0340*/  LDG.E R6, desc[UR4][R6.64] ;  /* 0x0000000406067981 */ /* 0x000f62000c1e1900 */
[----:B0-----:R-:W-:-:S03]  /*0350*/  IMAD.WIDE R14, R17, 0x4, R10 ;  /* 0x00000004110e7825 */ /* 0x001fc600078e020a */
[----:B------:R-:W5:Y:S04]  /*0360*/  LDG.E R10, desc[UR4][R10.64] ;  /* 0x000000040a0a7981 */ /* 0x000f68000c1e1900 */
[----:B------:R-:W5:Y:S04]  /*0370*/  LDG.E R13, desc[UR4][R14.64] ;  /* 0x000000040e0d7981 */ /* 0x000f68000c1e1900 */
[----:B------:R-:W5:Y:S04]  /*0380*/  LDG.E R7, desc[UR4][R2.64+0x4] ;  /* 0x0000040402077981 */ /* 0x000f68000c1e1900 */
[----:B------:R-:W5:Y:S01]  /*0390*/  LDG.E R9, desc[UR4][R2.64+0xc] ;  /* 0x00000c0402097981 */ /* 0x000f62000c1e1900 */
[----:B--2---:R-:W-:Y:S01]  /*03a0*/  FFMA R26, R25, R26, R24 ;  /* 0x0000001a191a7223 */ /* 0x004fe20000000018 */
[----:B------:R-:W-:-:S02]  /*03b0*/  IMAD.WIDE R24, R17, 0x4, R14 ;  /* 0x0000000411187825 */ /* 0x000fc400078e020e */
[----:B------:R-:W2:Y:S04]  /*03c0*/  LDG.E R14, desc[UR4][R2.64+0x8] ;  /* 0x00000804020e7981 */ /* 0x000ea8000c1e1900 */
[----:B------:R-:W2:Y:S01]  /*03d0*/  LDG.E R24, desc[UR4][R24.64] ;  /* 0x0000000418187981 */ /* 0x000ea2000c1e1900 */
[----:B---3--:R-:W-:Y:S01]  /*03e0*/  FFMA R12, R23, R12, R26 ;  /* 0x0000000c170c7223 */ /* 0x008fe2000000001a */
[----:B------:R-:W-:-:S03]  /*03f0*/  IADD3 R22, PT, PT, R22, 0x8, RZ ;  /* 0x0000000816167810 */ /* 0x000fc60007ffe0ff */
[----:B----4-:R-:W-:Y:S01]  /*0400*/  FFMA R29, R29, R4, R12 ;  /* 0x000000041d1d7223 */ /* 0x010fe2000000000c */
[----:B------:R-:W-:-:S03]  /*0410*/  ISETP.NE.AND P1, PT, R22, RZ, PT ;  /* 0x000000ff1600720c */ /* 0x000fc60003f25270 */
[----:B-----5:R-:W-:Y:S01]  /*0420*/  FFMA R8, R28, R8, R29 ;  /* 0x000000081c087223 */ /* 0x020fe2000000001d */
[----:B------:R-:W-:-:S03]  /*0430*/  IADD3 R4, P2, PT, R2, 0x20, RZ ;  /* 0x0000002002047810 */ /* 0x000fc60007f5e0ff */
[----:B------:R-:W-:Y:S01]  /*0440*/  FFMA R6, R5, R6, R8 ;  /* 0x0000000605067223 */ /* 0x000fe20000000008 */
[----:B------:R-:W-:Y:S02]  /*0450*/  IADD3.X R5, PT, PT, RZ, R3, RZ, P2, !PT ;  /* 0x00000003ff057210 */ /* 0x000fe400017fe4ff */
[----:B------:R-:W-:Y:S01]  /*0460*/  LEA R18, R17, R18, 0x3 ;  /* 0x0000001211127211 */ /* 0x000fe200078e18ff */
[----:B------:R-:W-:-:S04]  /*0470*/  FFMA R7, R7, R10, R6 ;  /* 0x0000000a07077223 */ /* 0x000fc80000000006 */
[----:B--2---:R-:W-:-:S04]  /*0480*/  FFMA R14, R14, R13, R7 ;  /* 0x0000000d0e0e7223 */ /* 0x004fc80000000007 */
[----:B------:R-:W-:Y:S01]  /*0490*/  FFMA R24, R9, R24, R14 ;  /* 0x0000001809187223 */ /* 0x000fe2000000000e */
[----:B------:R-:W-:Y:S06]  /*04a0*/  @P1 BRA `(.L_x_72) ;  /* 0xfffffffc005c1947 */ /* 0x000fec000383ffff */
.L_x_71:
[----:B------:R-:W-:Y:S05]  /*04b0*/  @!P0 BRA `(.L_x_70) ;  /* 0x0000000000fc8947 */ /* 0x000fea0003800000 */
[----:B------:R-:W-:Y:S02]  /*04c0*/  ISETP.GE.U32.AND P1, PT, R27, 0x4, PT ;  /* 0x000000041b00780c */ /* 0x000fe40003f26070 */
[----:B------:R-:W-:-:S04]  /*04d0*/  LOP3.LUT R14, R19, 0x3, RZ, 0xc0, !PT ;  /* 0x00000003130e7812 */ /* 0x000fc800078ec0ff */
[----:B------:R-:W-:-:S07]  /*04e0*/  ISETP.NE.AND P0, PT, R14, RZ, PT ;  /* 0x000000ff0e00720c */ /* 0x000fce0003f05270 */
[----:B------:R-:W-:Y:S06]  /*04f0*/  @!P1 BRA `(.L_x_73) ;  /* 0x00000000006c9947 */ /* 0x000fec0003800000 */
[----:B------:R-:W0:Y:S01]  /*0500*/  LDC.64 R4, c[0x0][0x388] ;  /* 0x0000e200ff047b82 */ /* 0x000e220000000a00 */
[----:B------:R-:W1:Y:S01]  /*0510*/  LDCU.64 UR6, c[0x0][0x380] ;  /* 0x00007000ff0677ac */ /* 0x000e620008000a00 */
[----:B------:R-:W-:Y:S01]  /*0520*/  IMAD R7, R21, R17, R0 ;  /* 0x0000001115077224 */ /* 0x000fe200078e0200 */
[CC--:B------:R-:W-:Y:S02]  /*0530*/  IADD3 R3, PT, PT, R20.reuse, R21.reuse, RZ ;  /* 0x0000001514037210 */ /* 0x0c0fe40007ffe0ff */
[----:B------:R-:W-:-:S03]  /*0540*/  IADD3 R8, P1, PT, R20, R21, RZ ;  /* 0x0000001514087210 */ /* 0x000fc60007f3e0ff */
[----:B------:R-:W2:Y:S01]  /*0550*/  LDC.64 R12, c[0x0][0x380] ;  /* 0x0000e000ff0c7b82 */ /* 0x000ea20000000a00 */
[----:B0-----:R-:W-:-:S04]  /*0560*/  IMAD.WIDE R4, R7, 0x4, R4 ;  /* 0x0000000407047825 */ /* 0x001fc800078e0204 */
[----:B------:R-:W-:Y:S02]  /*0570*/  IMAD.WIDE R6, R17, 0x4, R4 ;  /* 0x0000000411067825 */ /* 0x000fe400078e0204 */
[----:B------:R-:W3:Y:S02]  /*0580*/  LDG.E R4, desc[UR4][R4.64] ;  /* 0x0000000404047981 */ /* 0x000ee4000c1e1900 */
[----:B--2---:R-:W-:Y:S01]  /*0590*/  IMAD.WIDE.U32 R12, R3, 0x4, R12 ;  /* 0x00000004030c7825 */ /* 0x004fe200078e000c */
[----:B------:R-:W-:Y:S02]  /*05a0*/  IADD3.X R3, PT, PT, RZ, RZ, RZ, P1, !PT ;  /* 0x000000ffff037210 */ /* 0x000fe40000ffe4ff */
[----:B-1----:R-:W-:-:S03]  /*05b0*/  LEA R2, P1, R8, UR6, 0x2 ;  /* 0x0000000608027c11 */ /* 0x002fc6000f8210ff */
[----:B------:R-:W3:Y:S01]  /*05c0*/  LDG.E R13, desc[UR4][R12.64] ;  /* 0x000000040c0d7981 */ /* 0x000ee2000c1e1900 */
[----:B------:R-:W-:Y:S01]  /*05d0*/  LEA.HI.X R3, R8, UR7, R3, 0x2, P1 ;  /* 0x0000000708037c11 */ /* 0x000fe200088f1403 */
[C---:B------:R-:W-:Y:S02]  /*05e0*/  IMAD.WIDE R8, R17.reuse, 0x4, R6 ;  /* 0x0000000411087825 */ /* 0x040fe400078e0206 */
[----:B------:R-:W2:Y:S04]  /*05f0*/  LDG.E R6, desc[UR4][R6.64] ;  /* 0x0000000406067981 */ /* 0x000ea8000c1e1900 */
[----:B------:R-:W2:Y:S01]  /*0600*/  LDG.E R15, desc[UR4][R2.64+0x4] ;  /* 0x00000404020f7981 */ /* 0x000ea2000c1e1900 */
[----:B------:R-:W-:-:S03]  /*0610*/  IMAD.WIDE R10, R17, 0x4, R8 ;  /* 0x00000004110a7825 */ /* 0x000fc600078e0208 */
[----:B------:R-:W4:Y:S04]  /*0620*/  LDG.E R22, desc[UR4][R8.64] ;  /* 0x0000000408167981 */ /* 0x000f28000c1e1900 */
[----:B------:R-:W4:Y:S04]  /*0630*/  LDG.E R18, desc[UR4][R2.64+0x8] ;  /* 0x0000080402127981 */ /* 0x000f28000c1e1900 */
[----:B------:R-:W5:Y:S04]  /*0640*/  LDG.E R26, desc[UR4][R2.64+0xc] ;  /* 0x00000c04021a7981 */ /* 0x000f68000c1e1900 */
[----:B------:R-:W5:Y:S01]  /*0650*/  LDG.E R10, desc[UR4][R10.64] ;  /* 0x000000040a0a7981 */ /* 0x000f62000c1e1900 */
[----:B------:R-:W-:Y:S01]  /*0660*/  IADD3 R21, PT, PT, R21, 0x4, RZ ;  /* 0x0000000415157810 */ /* 0x000fe20007ffe0ff */
[----:B---3--:R-:W-:-:S04]  /*0670*/  FFMA R24, R13, R4, R24 ;  /* 0x000000040d187223 */ /* 0x008fc80000000018 */
[----:B--2---:R-:W-:-:S04]  /*0680*/  FFMA R15, R15, R6, R24 ;  /* 0x000000060f0f7223 */ /* 0x004fc80000000018 */
[----:B----4-:R-:W-:-:S04]  /*0690*/  FFMA R15, R18, R22, R15 ;  /* 0x00000016120f7223 */ /* 0x010fc8000000000f */
[----:B-----5:R-:W-:-:S07]  /*06a0*/  FFMA R24, R26, R10, R15 ;  /* 0x0000000a1a187223 */ /* 0x020fce000000000f */
.L_x_73:
[----:B------:R-:W-:Y:S05]  /*06b0*/  @!P0 BRA `(.L_x_70) ;  /* 0x00000000007c8947 */ /* 0x000fea0003800000 */
[----:B------:R-:W-:Y:S01]  /*06c0*/  ISETP.NE.AND P1, PT, R14, 0x1, PT ;  /* 0x000000010e00780c */ /* 0x000fe20003f25270 */
[----:B------:R-:W0:Y:S01]  /*06d0*/  LDC.64 R10, c[0x0][0x380] ;  /* 0x0000e000ff0a7b82 */ /* 0x000e220000000a00 */
[----:B------:R-:W-:-:S04]  /*06e0*/  LOP3.LUT R19, R19, 0x1, RZ, 0xc0, !PT ;  /* 0x0000000113137812 */ /* 0x000fc800078ec0ff */
[----:B------:R-:W-:-:S03]  /*06f0*/  ISETP.NE.U32.AND P0, PT, R19, 0x1, PT ;  /* 0x000000011300780c */ /* 0x000fc60003f05070 */
[----:B------:R-:W1:Y:S04]  /*0700*/  LDC.64 R8, c[0x0][0x388] ;  /* 0x0000e200ff087b82 */ /* 0x000e680000000a00 */
[CC--:B------:R-:W-:Y:S02]  /*0710*/  @P1 IADD3 R13, PT, PT, R20.reuse, R21.reuse, RZ ;  /* 0x00000015140d1210 */ /* 0x0c0fe40007ffe0ff */
[----:B------:R-:W-:Y:S02]  /*0720*/  @P1 IADD3 R12, P2, PT, R20, R21, RZ ;  /* 0x00000015140c1210 */ /* 0x000fe40007f5e0ff */
[----:B------:R-:W2:Y:S02]  /*0730*/  @P1 LDC.64 R2, c[0x0][0x380] ;  /* 0x0000e000ff021b82 */ /* 0x000ea40000000a00 */
[----:B------:R-:W-:-:S06]  /*0740*/  @P1 IADD3.X R14, PT, PT, RZ, RZ, RZ, P2, !PT ;  /* 0x000000ffff0e1210 */ /* 0x000fcc00017fe4ff */
[----:B------:R-:W3:Y:S01]  /*0750*/  LDC.64 R4, c[0x0][0x380] ;  /* 0x0000e000ff047b82 */ /* 0x000ee20000000a00 */
[----:B0-----:R-:W-:-:S04]  /*0760*/  @P1 IMAD.WIDE.U32 R10, R13, 0x4, R10 ;  /* 0x000000040d0a1825 */ /* 0x001fc800078e000a */
[C---:B------:R-:W-:Y:S01]  /*0770*/  @P1 IMAD R13, R21.reuse, R17, R0 ;  /* 0x00000011150d1224 */ /* 0x040fe200078e0200 */
[----:B------:R-:W-:Y:S01]  /*0780*/  @P1 IADD3 R21, PT, PT, R21, 0x2, RZ ;  /* 0x0000000215151810 */ /* 0x000fe20007ffe0ff */
[----:B------:R-:W4:Y:S01]  /*0790*/  @P1 LDG.E R11, desc[UR4][R10.64] ;  /* 0x000000040a0b1981 */ /* 0x000f22000c1e1900 */
[----:B------:R-:W0:Y:S01]  /*07a0*/  LDC.64 R6, c[0x0][0x388] ;  /* 0x0000e200ff067b82 */ /* 0x000e220000000a00 */
[----:B-1----:R-:W-:Y:S01]  /*07b0*/  @P1 IMAD.WIDE R8, R13, 0x4, R8 ;  /* 0x000000040d081825 */ /* 0x002fe200078e0208 */
[----:B------:R-:W-:Y:S02]  /*07c0*/  @!P0 IADD3 R15, PT, PT, R20, R21, RZ ;  /* 0x00000015140f8210 */ /* 0x000fe40007ffe0ff */
[----:B--2---:R-:W-:Y:S01]  /*07d0*/  @P1 LEA R2, P2, R12, R2, 0x2 ;  /* 0x000000020c021211 */ /* 0x004fe200078410ff */
[----:B------:R-:W-:-:S03]  /*07e0*/  @!P0 IMAD R21, R21, R17, R0 ;  /* 0x0000001115158224 */ /* 0x000fc600078e0200 */
[----:B------:R-:W-:Y:S01]  /*07f0*/  @P1 LEA.HI.X R3, R12, R3, R14, 0x2, P2 ;  /* 0x000000030c031211 */ /* 0x000fe200010f140e */
[----:B------:R-:W-:Y:S01]  /*0800*/  @P1 IMAD.WIDE R12, R17, 0x4, R8 ;  /* 0x00000004110c1825 */ /* 0x000fe200078e0208 */
[----:B------:R-:W4:Y:S03]  /*0810*/  @P1 LDG.E R14, desc[UR4][R8.64] ;  /* 0x00000004080e1981 */ /* 0x000f26000c1e1900 */
[----:B---3--:R-:W-:Y:S01]  /*0820*/  @!P0 IMAD.WIDE.U32 R4, R15, 0x4, R4 ;  /* 0x000000040f048825 */ /* 0x008fe200078e0004 */
[----:B------:R-:W2:Y:S04]  /*0830*/  @P1 LDG.E R2, desc[UR4][R2.64+0x4] ;  /* 0x0000040402021981 */ /* 0x000ea8000c1e1900 */
[----:B------:R-:W2:Y:S01]  /*0840*/  @P1 LDG.E R12, desc[UR4][R12.64] ;  /* 0x000000040c0c1981 */ /* 0x000ea2000c1e1900 */
[----:B0-----:R-:W-:-:S03]  /*0850*/  @!P0 IMAD.WIDE R6, R21, 0x4, R6 ;  /* 0x0000000415068825 */ /* 0x001fc600078e0206 */
[----:B------:R-:W3:Y:S04]  /*0860*/  @!P0 LDG.E R5, desc[UR4][R4.64] ;  /* 0x0000000404058981 */ /* 0x000ee8000c1e1900 */
[----:B------:R-:W3:Y:S01]  /*0870*/  @!P0 LDG.E R6, desc[UR4][R6.64] ;  /* 0x0000000406068981 */ /* 0x000ee2000c1e1900 */
[----:B----4-:R-:W-:-:S04]  /*0880*/  @P1 FFMA R11, R11, R14, R24 ;  /* 0x0000000e0b0b1223 */ /* 0x010fc80000000018 */
[----:B--2---:R-:W-:-:S04]  /*0890*/  @P1 FFMA R24, R2, R12, R11 ;  /* 0x0000000c02181223 */ /* 0x004fc8000000000b */
[----:B---3--:R-:W-:-:S07]  /*08a0*/  @!P0 FFMA R24, R5, R6, R24 ;  /* 0x0000000605188223 */ /* 0x008fce0000000018 */
.L_x_70:
[----:B------:R-:W0:Y:S01]  /*08b0*/  LDC.64 R2, c[0x0][0x390] ;  /* 0x0000e400ff027b82 */ /* 0x000e220000000a00 */
[----:B------:R-:W-:-:S04]  /*08c0*/  IMAD R17, R16, R17, R0 ;  /* 0x0000001110117224 */ /* 0x000fc800078e0200 */
[----:B0-----:R-:W-:-:S05]  /*08d0*/  IMAD.WIDE R2, R17, 0x4, R2 ;  /* 0x0000000411027825 */ /* 0x001fca00078e0202 */
[----:B------:R-:W-:Y:S01]  /*08e0*/  STG.E desc[UR4][R2.64], R24 ;  /* 0x0000001802007986 */ /* 0x000fe2000c101904 */
[----:B------:R-:W-:Y:S05]  /*08f0*/  EXIT ;  /* 0x000000000000794d */ /* 0x000fea0003800000 */
.L_x_74:
        /* <DEDUP_REMOVED lines=16> */
.L_x_83:


//--------------------- .nv.shared.reserved.0     --------------------------
	.section	.nv.shared.reserved.0,"aw",@nobits
	.weak		__nv_reservedSMEM_offset_0_alias
	.size		__nv_reservedSMEM_offset_0_alias, 0, 64
	.other		__nv_reservedSMEM_offset_0_alias,@"STO_CUDA_RESERVED_SHARED STV_DEFAULT"
__nv_reservedSMEM_offset_0_alias:
	.zero		0
	.zero		64


//--------------------- .nv.constant0._Z25multiply_gradients_kernelPfS_i --------------------------
	.section	.nv.constant0._Z25multiply_gradients_kernelPfS_i,"a",@progbits
	.sectionflags	@""
	.align	4
.nv.constant0._Z25multiply_gradients_kernelPfS_i:
	.zero		916


//--------------------- .nv.constant0._Z15bias_add_kernelPfS_ii --------------------------
	.section	.nv.constant0._Z15bias_add_kernelPfS_ii,"a",@progbits
	.sectionflags	@""
	.align	4
.nv.constant0._Z15bias_add_kernelPfS_ii:
	.zero		920


//--------------------- .nv.constant0._Z14softmax_kernelPfii --------------------------
	.section	.nv.constant0._Z14softmax_kernelPfii,"a",@progbits
	.sectionflags	@""
	.align	4
.nv.constant0._Z14softmax_kernelPfii:
	.zero		912


//--------------------- .nv.constant0._Z12dgelu_kernelPfS_i --------------------------
	.section	.nv.constant0._Z12dgelu_kernelPfS_i,"a",@progbits
	.sectionflags	@""
	.align	4
.nv.constant0._Z12dgelu_kernelPfS_i:
	.zero		916


//--------------------- .nv.constant0._Z11gelu_kernelPfi --------------------------
	.section	.nv.constant0._Z11gelu_kernelPfi,"a",@progbits
	.sectionflags	@""
	.align	4
.nv.constant0._Z11gelu_kernelPfi:
	.zero		908


//--------------------- .nv.constant0._Z18matmul_at_b_kernelPfS_S_iii --------------------------
	.section	.nv.constant0._Z18matmul_at_b_kernelPfS_S_iii,"a",@progbits
	.sectionflags	@""
	.align	4
.nv.constant0._Z18matmul_at_b_kernelPfS_S_iii:
	.zero		932


//--------------------- .nv.constant0._Z18matmul_a_bt_kernelPfS_S_iii --------------------------
	.section	.nv.constant0._Z18matmul_a_bt_kernelPfS_S_iii,"a",@progbits
	.sectionflags	@""
	.align	4
.nv.constant0._Z18matmul_a_bt_kernelPfS_S_iii:
	.zero		932


//--------------------- .nv.constant0._Z17matmul_a_b_kernelPfS_S_iii --------------------------
	.section	.nv.constant0._Z17matmul_a_b_kernelPfS_S_iii,"a",@progbits
	.sectionflags	@""
	.align	4
.nv.constant0._Z17matmul_a_b_kernelPfS_S_iii:
	.zero		932


//--------------------- SYMBOLS --------------------------

	.type		.nv.reservedSmem.offset0,@object
	.size		.nv.reservedSmem.offset0,0x4
